//
// Generated by NVIDIA NVVM Compiler
//
// Compiler Build ID: CL-36424714
// Cuda compilation tools, release 13.0, V13.0.88
// Based on NVVM 20.0.0
//

.version 9.0
.target sm_100
.address_size 64

	// .globl	_Z24medianFilterSharedKernelILi16ELi16ELi3EEvPhS0_ii
// _ZZ24medianFilterSharedKernelILi16ELi16ELi3EEvPhS0_iiE9sharedMem has been demoted
// _ZZ24medianFilterSharedKernelILi16ELi16ELi5EEvPhS0_iiE9sharedMem has been demoted
// _ZZ24medianFilterSharedKernelILi16ELi16ELi7EEvPhS0_iiE9sharedMem has been demoted
// _ZZ24medianFilterSharedKernelILi16ELi16ELi9EEvPhS0_iiE9sharedMem has been demoted
// _ZZ24medianFilterSharedKernelILi16ELi16ELi11EEvPhS0_iiE9sharedMem has been demoted

.visible .entry _Z24medianFilterSharedKernelILi16ELi16ELi3EEvPhS0_ii(
	.param .u64 .ptr .align 1 _Z24medianFilterSharedKernelILi16ELi16ELi3EEvPhS0_ii_param_0,
	.param .u64 .ptr .align 1 _Z24medianFilterSharedKernelILi16ELi16ELi3EEvPhS0_ii_param_1,
	.param .u32 _Z24medianFilterSharedKernelILi16ELi16ELi3EEvPhS0_ii_param_2,
	.param .u32 _Z24medianFilterSharedKernelILi16ELi16ELi3EEvPhS0_ii_param_3
)
{
	.reg .pred 	%p<18>;
	.reg .b16 	%rs<64>;
	.reg .b32 	%r<36>;
	.reg .b64 	%rd<9>;
	// demoted variable
	.shared .align 1 .b8 _ZZ24medianFilterSharedKernelILi16ELi16ELi3EEvPhS0_iiE9sharedMem[342];
	ld.param.u64 	%rd2, [_Z24medianFilterSharedKernelILi16ELi16ELi3EEvPhS0_ii_param_0];
	ld.param.u64 	%rd3, [_Z24medianFilterSharedKernelILi16ELi16ELi3EEvPhS0_ii_param_1];
	ld.param.u32 	%r17, [_Z24medianFilterSharedKernelILi16ELi16ELi3EEvPhS0_ii_param_2];
	ld.param.u32 	%r18, [_Z24medianFilterSharedKernelILi16ELi16ELi3EEvPhS0_ii_param_3];
	mov.u32 	%r1, %tid.x;
	mov.u32 	%r2, %tid.y;
	mov.u32 	%r19, %ctaid.x;
	shl.b32 	%r20, %r19, 4;
	mov.u32 	%r21, %ctaid.y;
	shl.b32 	%r3, %r21, 4;
	add.s32 	%r4, %r20, %r1;
	add.s32 	%r5, %r3, %r2;
	setp.gt.u32 	%p2, %r2, 17;
	@%p2 bra 	$L__BB0_9;
	add.s32 	%r6, %r4, -1;
	cvta.to.global.u64 	%rd1, %rd2;
	mov.u32 	%r32, %r2;
$L__BB0_2:
	setp.gt.u32 	%p3, %r1, 17;
	@%p3 bra 	$L__BB0_8;
	add.s32 	%r22, %r32, %r3;
	add.s32 	%r23, %r22, -1;
	setp.ne.s32 	%p4, %r22, 0;
	setp.le.s32 	%p5, %r22, %r18;
	and.pred  	%p1, %p4, %p5;
	mov.u32 	%r24, _ZZ24medianFilterSharedKernelILi16ELi16ELi3EEvPhS0_iiE9sharedMem;
	mad.lo.s32 	%r8, %r32, 19, %r24;
	mad.lo.s32 	%r34, %r23, %r17, %r6;
	mov.u32 	%r33, %r4;
	mov.u32 	%r35, %r1;
$L__BB0_4:
	setp.gt.s32 	%p6, %r33, 0;
	setp.le.s32 	%p7, %r33, %r17;
	and.pred  	%p8, %p6, %p7;
	and.pred  	%p9, %p8, %p1;
	not.pred 	%p10, %p9;
	@%p10 bra 	$L__BB0_6;
	cvt.s64.s32 	%rd4, %r34;
	add.s64 	%rd5, %rd1, %rd4;
	ld.global.u8 	%rs2, [%rd5];
	add.s32 	%r26, %r8, %r35;
	st.shared.u8 	[%r26], %rs2;
	bra.uni 	$L__BB0_7;
$L__BB0_6:
	add.s32 	%r25, %r8, %r35;
	mov.b16 	%rs1, 0;
	st.shared.u8 	[%r25], %rs1;
$L__BB0_7:
	add.s32 	%r13, %r35, 16;
	add.s32 	%r34, %r34, 16;
	add.s32 	%r33, %r33, 16;
	setp.lt.u32 	%p11, %r35, 2;
	mov.u32 	%r35, %r13;
	@%p11 bra 	$L__BB0_4;
$L__BB0_8:
	add.s32 	%r16, %r32, 16;
	setp.lt.u32 	%p12, %r32, 2;
	mov.u32 	%r32, %r16;
	@%p12 bra 	$L__BB0_2;
$L__BB0_9:
	bar.sync 	0;
	setp.ge.s32 	%p13, %r4, %r17;
	setp.ge.s32 	%p14, %r5, %r18;
	or.pred  	%p15, %p13, %p14;
	@%p15 bra 	$L__BB0_11;
	mov.u32 	%r28, _ZZ24medianFilterSharedKernelILi16ELi16ELi3EEvPhS0_iiE9sharedMem;
	mad.lo.s32 	%r29, %r2, 19, %r28;
	add.s32 	%r30, %r29, %r1;
	ld.shared.u8 	%rs3, [%r30];
	ld.shared.u8 	%rs4, [%r30+1];
	ld.shared.u8 	%rs5, [%r30+2];
	ld.shared.u8 	%rs6, [%r30+19];
	ld.shared.u8 	%rs7, [%r30+20];
	ld.shared.u8 	%rs8, [%r30+21];
	ld.shared.u8 	%rs9, [%r30+38];
	ld.shared.u8 	%rs10, [%r30+39];
	ld.shared.u8 	%rs11, [%r30+40];
	max.u16 	%rs12, %rs3, %rs4;
	min.u16 	%rs13, %rs3, %rs4;
	max.u16 	%rs14, %rs12, %rs5;
	min.u16 	%rs15, %rs12, %rs5;
	max.u16 	%rs16, %rs14, %rs6;
	min.u16 	%rs17, %rs14, %rs6;
	max.u16 	%rs18, %rs16, %rs7;
	min.u16 	%rs19, %rs16, %rs7;
	max.u16 	%rs20, %rs18, %rs8;
	min.u16 	%rs21, %rs18, %rs8;
	max.u16 	%rs22, %rs20, %rs9;
	min.u16 	%rs23, %rs20, %rs9;
	max.u16 	%rs24, %rs22, %rs10;
	min.u16 	%rs25, %rs22, %rs10;
	min.u16 	%rs26, %rs24, %rs11;
	setp.lt.u16 	%p16, %rs5, %rs13;
	selp.b16 	%rs27, %rs13, %rs15, %p16;
	selp.b16 	%rs28, %rs15, %rs13, %p16;
	max.u16 	%rs29, %rs27, %rs17;
	min.u16 	%rs30, %rs27, %rs17;
	max.u16 	%rs31, %rs29, %rs19;
	min.u16 	%rs32, %rs29, %rs19;
	max.u16 	%rs33, %rs31, %rs21;
	min.u16 	%rs34, %rs31, %rs21;
	max.u16 	%rs35, %rs33, %rs23;
	min.u16 	%rs36, %rs33, %rs23;
	max.u16 	%rs37, %rs35, %rs25;
	min.u16 	%rs38, %rs35, %rs25;
	min.u16 	%rs39, %rs37, %rs26;
	max.u16 	%rs40, %rs28, %rs30;
	min.u16 	%rs41, %rs28, %rs30;
	max.u16 	%rs42, %rs40, %rs32;
	min.u16 	%rs43, %rs40, %rs32;
	max.u16 	%rs44, %rs42, %rs34;
	min.u16 	%rs45, %rs42, %rs34;
	max.u16 	%rs46, %rs44, %rs36;
	min.u16 	%rs47, %rs44, %rs36;
	max.u16 	%rs48, %rs46, %rs38;
	min.u16 	%rs49, %rs46, %rs38;
	min.u16 	%rs50, %rs48, %rs39;
	setp.lt.u16 	%p17, %rs32, %rs41;
	selp.b16 	%rs51, %rs41, %rs43, %p17;
	selp.b16 	%rs52, %rs43, %rs41, %p17;
	max.u16 	%rs53, %rs51, %rs45;
	min.u16 	%rs54, %rs51, %rs45;
	max.u16 	%rs55, %rs53, %rs47;
	min.u16 	%rs56, %rs53, %rs47;
	max.u16 	%rs57, %rs55, %rs49;
	min.u16 	%rs58, %rs55, %rs49;
	min.u16 	%rs59, %rs57, %rs50;
	max.u16 	%rs60, %rs52, %rs54;
	max.u16 	%rs61, %rs60, %rs56;
	max.u16 	%rs62, %rs61, %rs58;
	max.u16 	%rs63, %rs62, %rs59;
	mad.lo.s32 	%r31, %r17, %r5, %r4;
	cvt.s64.s32 	%rd6, %r31;
	cvta.to.global.u64 	%rd7, %rd3;
	add.s64 	%rd8, %rd7, %rd6;
	st.global.u8 	[%rd8], %rs63;
$L__BB0_11:
	ret;

}
	// .globl	_Z24medianFilterSharedKernelILi16ELi16ELi5EEvPhS0_ii
.visible .entry _Z24medianFilterSharedKernelILi16ELi16ELi5EEvPhS0_ii(
	.param .u64 .ptr .align 1 _Z24medianFilterSharedKernelILi16ELi16ELi5EEvPhS0_ii_param_0,
	.param .u64 .ptr .align 1 _Z24medianFilterSharedKernelILi16ELi16ELi5EEvPhS0_ii_param_1,
	.param .u32 _Z24medianFilterSharedKernelILi16ELi16ELi5EEvPhS0_ii_param_2,
	.param .u32 _Z24medianFilterSharedKernelILi16ELi16ELi5EEvPhS0_ii_param_3
)
{
	.local .align 1 .b8 	__local_depot1[25];
	.reg .b64 	%SP;
	.reg .b64 	%SPL;
	.reg .pred 	%p<56>;
	.reg .b16 	%rs<148>;
	.reg .b32 	%r<63>;
	.reg .b64 	%rd<23>;
	// demoted variable
	.shared .align 1 .b8 _ZZ24medianFilterSharedKernelILi16ELi16ELi5EEvPhS0_iiE9sharedMem[420];
	mov.u64 	%SPL, __local_depot1;
	ld.param.u64 	%rd9, [_Z24medianFilterSharedKernelILi16ELi16ELi5EEvPhS0_ii_param_0];
	ld.param.u64 	%rd10, [_Z24medianFilterSharedKernelILi16ELi16ELi5EEvPhS0_ii_param_1];
	ld.param.u32 	%r31, [_Z24medianFilterSharedKernelILi16ELi16ELi5EEvPhS0_ii_param_2];
	ld.param.u32 	%r32, [_Z24medianFilterSharedKernelILi16ELi16ELi5EEvPhS0_ii_param_3];
	add.u64 	%rd1, %SPL, 0;
	mov.u32 	%r1, %tid.x;
	mov.u32 	%r2, %tid.y;
	mov.u32 	%r33, %ctaid.x;
	shl.b32 	%r3, %r33, 4;
	mov.u32 	%r34, %ctaid.y;
	shl.b32 	%r4, %r34, 4;
	add.s32 	%r5, %r3, %r1;
	add.s32 	%r6, %r4, %r2;
	setp.gt.u32 	%p1, %r2, 19;
	@%p1 bra 	$L__BB1_9;
	cvta.to.global.u64 	%rd2, %rd9;
	mov.u32 	%r55, %r2;
$L__BB1_2:
	setp.gt.u32 	%p2, %r1, 19;
	@%p2 bra 	$L__BB1_8;
	add.s32 	%r8, %r55, %r4;
	add.s32 	%r9, %r8, -2;
	mov.u32 	%r35, _ZZ24medianFilterSharedKernelILi16ELi16ELi5EEvPhS0_iiE9sharedMem;
	mad.lo.s32 	%r10, %r55, 21, %r35;
	mul.lo.s32 	%r11, %r9, %r31;
	cvt.s64.s32 	%rd12, %r11;
	mov.u32 	%r56, %r1;
$L__BB1_4:
	setp.ge.s32 	%p3, %r9, %r32;
	setp.lt.u32 	%p4, %r8, 2;
	add.s32 	%r13, %r56, %r3;
	add.s32 	%r36, %r13, -2;
	setp.lt.s32 	%p5, %r13, 2;
	setp.ge.s32 	%p6, %r36, %r31;
	or.pred  	%p7, %p5, %p6;
	or.pred  	%p8, %p7, %p4;
	or.pred  	%p9, %p8, %p3;
	@%p9 bra 	$L__BB1_6;
	cvt.u64.u32 	%rd13, %r13;
	add.s64 	%rd14, %rd13, %rd12;
	add.s64 	%rd15, %rd2, %rd14;
	ld.global.u8 	%rs70, [%rd15+-2];
	add.s32 	%r38, %r10, %r56;
	st.shared.u8 	[%r38], %rs70;
	bra.uni 	$L__BB1_7;
$L__BB1_6:
	add.s32 	%r37, %r10, %r56;
	mov.b16 	%rs69, 0;
	st.shared.u8 	[%r37], %rs69;
$L__BB1_7:
	add.s32 	%r14, %r56, 16;
	setp.lt.u32 	%p10, %r56, 4;
	mov.u32 	%r56, %r14;
	@%p10 bra 	$L__BB1_4;
$L__BB1_8:
	add.s32 	%r15, %r55, 16;
	setp.lt.u32 	%p11, %r55, 4;
	mov.u32 	%r55, %r15;
	@%p11 bra 	$L__BB1_2;
$L__BB1_9:
	bar.sync 	0;
	setp.ge.s32 	%p12, %r5, %r31;
	setp.ge.s32 	%p13, %r6, %r32;
	or.pred  	%p14, %p12, %p13;
	@%p14 bra 	$L__BB1_85;
	mov.u32 	%r42, _ZZ24medianFilterSharedKernelILi16ELi16ELi5EEvPhS0_iiE9sharedMem;
	mad.lo.s32 	%r43, %r2, 21, %r42;
	add.s32 	%r44, %r43, %r1;
	ld.shared.u8 	%rs73, [%r44];
	st.local.u8 	[%rd1], %rs73;
	ld.shared.u8 	%rs74, [%r44+1];
	st.local.u8 	[%rd1+1], %rs74;
	ld.shared.u8 	%rs75, [%r44+2];
	st.local.u8 	[%rd1+2], %rs75;
	ld.shared.u8 	%rs76, [%r44+3];
	st.local.u8 	[%rd1+3], %rs76;
	ld.shared.u8 	%rs77, [%r44+4];
	st.local.u8 	[%rd1+4], %rs77;
	ld.shared.u8 	%rs78, [%r44+21];
	st.local.u8 	[%rd1+5], %rs78;
	ld.shared.u8 	%rs79, [%r44+22];
	st.local.u8 	[%rd1+6], %rs79;
	ld.shared.u8 	%rs80, [%r44+23];
	st.local.u8 	[%rd1+7], %rs80;
	ld.shared.u8 	%rs81, [%r44+24];
	add.s64 	%rd3, %rd1, 8;
	st.local.u8 	[%rd1+8], %rs81;
	ld.shared.u8 	%rs82, [%r44+25];
	st.local.u8 	[%rd1+9], %rs82;
	ld.shared.u8 	%rs83, [%r44+42];
	st.local.u8 	[%rd1+10], %rs83;
	ld.shared.u8 	%rs84, [%r44+43];
	st.local.u8 	[%rd1+11], %rs84;
	ld.shared.u8 	%rs85, [%r44+44];
	st.local.u8 	[%rd1+12], %rs85;
	ld.shared.u8 	%rs86, [%r44+45];
	st.local.u8 	[%rd1+13], %rs86;
	ld.shared.u8 	%rs87, [%r44+46];
	st.local.u8 	[%rd1+14], %rs87;
	ld.shared.u8 	%rs88, [%r44+63];
	st.local.u8 	[%rd1+15], %rs88;
	ld.shared.u8 	%rs89, [%r44+64];
	st.local.u8 	[%rd1+16], %rs89;
	ld.shared.u8 	%rs90, [%r44+65];
	st.local.u8 	[%rd1+17], %rs90;
	ld.shared.u8 	%rs91, [%r44+66];
	st.local.u8 	[%rd1+18], %rs91;
	ld.shared.u8 	%rs92, [%r44+67];
	st.local.u8 	[%rd1+19], %rs92;
	ld.shared.u8 	%rs93, [%r44+84];
	st.local.u8 	[%rd1+20], %rs93;
	ld.shared.u8 	%rs94, [%r44+85];
	st.local.u8 	[%rd1+21], %rs94;
	ld.shared.u8 	%rs95, [%r44+86];
	st.local.u8 	[%rd1+22], %rs95;
	ld.shared.u8 	%rs96, [%r44+87];
	st.local.u8 	[%rd1+23], %rs96;
	ld.shared.u8 	%rs97, [%r44+88];
	st.local.u8 	[%rd1+24], %rs97;
	mov.b32 	%r58, 0;
	mov.b32 	%r57, 24;
	mov.b16 	%rs117, 0;
	mov.u16 	%rs118, %rs117;
$L__BB1_11:
	add.s32 	%r46, %r58, -9;
	setp.lt.u32 	%p15, %r46, 15;
	mov.b32 	%r61, 0;
	@%p15 bra 	$L__BB1_46;
	and.b32  	%r61, %r57, -16;
	ld.local.u8 	%rs119, [%rd1];
	neg.s32 	%r59, %r61;
	mov.u64 	%rd22, %rd3;
$L__BB1_13:
	.pragma "nounroll";
	ld.local.u8 	%rs120, [%rd22+-7];
	setp.le.u16 	%p16, %rs119, %rs120;
	@%p16 bra 	$L__BB1_15;
	st.local.u8 	[%rd22+-8], %rs120;
	st.local.u8 	[%rd22+-7], %rs119;
	mov.u16 	%rs120, %rs119;
$L__BB1_15:
	ld.local.u8 	%rs121, [%rd22+-6];
	setp.le.u16 	%p17, %rs120, %rs121;
	@%p17 bra 	$L__BB1_17;
	st.local.u8 	[%rd22+-7], %rs121;
	st.local.u8 	[%rd22+-6], %rs120;
	mov.u16 	%rs121, %rs120;
$L__BB1_17:
	ld.local.u8 	%rs122, [%rd22+-5];
	setp.le.u16 	%p18, %rs121, %rs122;
	@%p18 bra 	$L__BB1_19;
	st.local.u8 	[%rd22+-6], %rs122;
	st.local.u8 	[%rd22+-5], %rs121;
	mov.u16 	%rs122, %rs121;
$L__BB1_19:
	ld.local.u8 	%rs123, [%rd22+-4];
	setp.le.u16 	%p19, %rs122, %rs123;
	@%p19 bra 	$L__BB1_21;
	st.local.u8 	[%rd22+-5], %rs123;
	st.local.u8 	[%rd22+-4], %rs122;
	mov.u16 	%rs123, %rs122;
$L__BB1_21:
	ld.local.u8 	%rs124, [%rd22+-3];
	setp.le.u16 	%p20, %rs123, %rs124;
	@%p20 bra 	$L__BB1_23;
	st.local.u8 	[%rd22+-4], %rs124;
	st.local.u8 	[%rd22+-3], %rs123;
	mov.u16 	%rs124, %rs123;
$L__BB1_23:
	ld.local.u8 	%rs125, [%rd22+-2];
	setp.le.u16 	%p21, %rs124, %rs125;
	@%p21 bra 	$L__BB1_25;
	st.local.u8 	[%rd22+-3], %rs125;
	st.local.u8 	[%rd22+-2], %rs124;
	mov.u16 	%rs125, %rs124;
$L__BB1_25:
	ld.local.u8 	%rs126, [%rd22+-1];
	setp.le.u16 	%p22, %rs125, %rs126;
	@%p22 bra 	$L__BB1_27;
	st.local.u8 	[%rd22+-2], %rs126;
	st.local.u8 	[%rd22+-1], %rs125;
	mov.u16 	%rs126, %rs125;
$L__BB1_27:
	ld.local.u8 	%rs127, [%rd22];
	setp.le.u16 	%p23, %rs126, %rs127;
	@%p23 bra 	$L__BB1_29;
	st.local.u8 	[%rd22+-1], %rs127;
	st.local.u8 	[%rd22], %rs126;
	mov.u16 	%rs127, %rs126;
$L__BB1_29:
	ld.local.u8 	%rs128, [%rd22+1];
	setp.le.u16 	%p24, %rs127, %rs128;
	@%p24 bra 	$L__BB1_31;
	st.local.u8 	[%rd22], %rs128;
	st.local.u8 	[%rd22+1], %rs127;
	mov.u16 	%rs128, %rs127;
$L__BB1_31:
	ld.local.u8 	%rs129, [%rd22+2];
	setp.le.u16 	%p25, %rs128, %rs129;
	@%p25 bra 	$L__BB1_33;
	st.local.u8 	[%rd22+1], %rs129;
	st.local.u8 	[%rd22+2], %rs128;
	mov.u16 	%rs129, %rs128;
$L__BB1_33:
	ld.local.u8 	%rs130, [%rd22+3];
	setp.le.u16 	%p26, %rs129, %rs130;
	@%p26 bra 	$L__BB1_35;
	st.local.u8 	[%rd22+2], %rs130;
	st.local.u8 	[%rd22+3], %rs129;
	mov.u16 	%rs130, %rs129;
$L__BB1_35:
	ld.local.u8 	%rs131, [%rd22+4];
	setp.le.u16 	%p27, %rs130, %rs131;
	@%p27 bra 	$L__BB1_37;
	st.local.u8 	[%rd22+3], %rs131;
	st.local.u8 	[%rd22+4], %rs130;
	mov.u16 	%rs131, %rs130;
$L__BB1_37:
	ld.local.u8 	%rs132, [%rd22+5];
	setp.le.u16 	%p28, %rs131, %rs132;
	@%p28 bra 	$L__BB1_39;
	st.local.u8 	[%rd22+4], %rs132;
	st.local.u8 	[%rd22+5], %rs131;
	mov.u16 	%rs132, %rs131;
$L__BB1_39:
	ld.local.u8 	%rs133, [%rd22+6];
	setp.le.u16 	%p29, %rs132, %rs133;
	@%p29 bra 	$L__BB1_41;
	st.local.u8 	[%rd22+5], %rs133;
	st.local.u8 	[%rd22+6], %rs132;
	mov.u16 	%rs133, %rs132;
$L__BB1_41:
	ld.local.u8 	%rs134, [%rd22+7];
	setp.le.u16 	%p30, %rs133, %rs134;
	@%p30 bra 	$L__BB1_43;
	st.local.u8 	[%rd22+6], %rs134;
	st.local.u8 	[%rd22+7], %rs133;
	mov.u16 	%rs134, %rs133;
$L__BB1_43:
	ld.local.u8 	%rs119, [%rd22+8];
	setp.le.u16 	%p31, %rs134, %rs119;
	@%p31 bra 	$L__BB1_45;
	st.local.u8 	[%rd22+7], %rs119;
	st.local.u8 	[%rd22+8], %rs134;
	mov.u16 	%rs119, %rs134;
$L__BB1_45:
	add.s32 	%r59, %r59, 16;
	add.s64 	%rd22, %rd22, 16;
	setp.ne.s32 	%p32, %r59, 0;
	@%p32 bra 	$L__BB1_13;
$L__BB1_46:
	and.b32  	%r47, %r57, 15;
	setp.eq.s32 	%p33, %r47, 0;
	@%p33 bra 	$L__BB1_83;
	sub.s16 	%rs114, 8, %rs118;
	cvt.u32.u16 	%r48, %rs114;
	and.b32  	%r23, %r48, 15;
	add.s32 	%r49, %r23, -1;
	setp.lt.u32 	%p34, %r49, 7;
	@%p34 bra 	$L__BB1_64;
	cvt.u64.u32 	%rd16, %r61;
	add.s64 	%rd6, %rd1, %rd16;
	ld.local.u8 	%rs37, [%rd6];
	ld.local.u8 	%rs136, [%rd6+1];
	setp.le.u16 	%p35, %rs37, %rs136;
	@%p35 bra 	$L__BB1_50;
	st.local.u8 	[%rd6], %rs136;
	st.local.u8 	[%rd6+1], %rs37;
	mov.u16 	%rs136, %rs37;
$L__BB1_50:
	ld.local.u8 	%rs137, [%rd6+2];
	setp.le.u16 	%p36, %rs136, %rs137;
	@%p36 bra 	$L__BB1_52;
	st.local.u8 	[%rd6+1], %rs137;
	st.local.u8 	[%rd6+2], %rs136;
	mov.u16 	%rs137, %rs136;
$L__BB1_52:
	ld.local.u8 	%rs138, [%rd6+3];
	setp.le.u16 	%p37, %rs137, %rs138;
	@%p37 bra 	$L__BB1_54;
	st.local.u8 	[%rd6+2], %rs138;
	st.local.u8 	[%rd6+3], %rs137;
	mov.u16 	%rs138, %rs137;
$L__BB1_54:
	ld.local.u8 	%rs139, [%rd6+4];
	setp.le.u16 	%p38, %rs138, %rs139;
	@%p38 bra 	$L__BB1_56;
	st.local.u8 	[%rd6+3], %rs139;
	st.local.u8 	[%rd6+4], %rs138;
	mov.u16 	%rs139, %rs138;
$L__BB1_56:
	ld.local.u8 	%rs140, [%rd6+5];
	setp.le.u16 	%p39, %rs139, %rs140;
	@%p39 bra 	$L__BB1_58;
	st.local.u8 	[%rd6+4], %rs140;
	st.local.u8 	[%rd6+5], %rs139;
	mov.u16 	%rs140, %rs139;
$L__BB1_58:
	ld.local.u8 	%rs141, [%rd6+6];
	setp.le.u16 	%p40, %rs140, %rs141;
	@%p40 bra 	$L__BB1_60;
	st.local.u8 	[%rd6+5], %rs141;
	st.local.u8 	[%rd6+6], %rs140;
	mov.u16 	%rs141, %rs140;
$L__BB1_60:
	ld.local.u8 	%rs142, [%rd6+7];
	setp.le.u16 	%p41, %rs141, %rs142;
	@%p41 bra 	$L__BB1_62;
	st.local.u8 	[%rd6+6], %rs142;
	st.local.u8 	[%rd6+7], %rs141;
	mov.u16 	%rs142, %rs141;
$L__BB1_62:
	add.s32 	%r61, %r61, 8;
	ld.local.u8 	%rs52, [%rd6+8];
	setp.le.u16 	%p42, %rs142, %rs52;
	@%p42 bra 	$L__BB1_64;
	st.local.u8 	[%rd6+7], %rs52;
	st.local.u8 	[%rd6+8], %rs142;
$L__BB1_64:
	and.b32  	%r50, %r23, 7;
	setp.eq.s32 	%p43, %r50, 0;
	@%p43 bra 	$L__BB1_83;
	neg.s16 	%rs115, %rs117;
	cvt.u32.u16 	%r51, %rs115;
	and.b32  	%r52, %r51, 7;
	and.b32  	%r26, %r51, 3;
	add.s32 	%r53, %r52, -1;
	setp.lt.u32 	%p44, %r53, 3;
	@%p44 bra 	$L__BB1_74;
	cvt.u64.u32 	%rd17, %r61;
	add.s64 	%rd7, %rd1, %rd17;
	ld.local.u8 	%rs53, [%rd7];
	ld.local.u8 	%rs143, [%rd7+1];
	setp.le.u16 	%p45, %rs53, %rs143;
	@%p45 bra 	$L__BB1_68;
	st.local.u8 	[%rd7], %rs143;
	st.local.u8 	[%rd7+1], %rs53;
	mov.u16 	%rs143, %rs53;
$L__BB1_68:
	ld.local.u8 	%rs144, [%rd7+2];
	setp.le.u16 	%p46, %rs143, %rs144;
	@%p46 bra 	$L__BB1_70;
	st.local.u8 	[%rd7+1], %rs144;
	st.local.u8 	[%rd7+2], %rs143;
	mov.u16 	%rs144, %rs143;
$L__BB1_70:
	ld.local.u8 	%rs145, [%rd7+3];
	setp.le.u16 	%p47, %rs144, %rs145;
	@%p47 bra 	$L__BB1_72;
	st.local.u8 	[%rd7+2], %rs145;
	st.local.u8 	[%rd7+3], %rs144;
	mov.u16 	%rs145, %rs144;
$L__BB1_72:
	add.s32 	%r61, %r61, 4;
	ld.local.u8 	%rs60, [%rd7+4];
	setp.le.u16 	%p48, %rs145, %rs60;
	@%p48 bra 	$L__BB1_74;
	st.local.u8 	[%rd7+3], %rs60;
	st.local.u8 	[%rd7+4], %rs145;
$L__BB1_74:
	setp.eq.s32 	%p49, %r26, 0;
	@%p49 bra 	$L__BB1_83;
	cvt.u64.u32 	%rd18, %r61;
	add.s64 	%rd8, %rd1, %rd18;
	ld.local.u8 	%rs61, [%rd8];
	ld.local.u8 	%rs146, [%rd8+1];
	setp.le.u16 	%p50, %rs61, %rs146;
	@%p50 bra 	$L__BB1_77;
	st.local.u8 	[%rd8], %rs146;
	st.local.u8 	[%rd8+1], %rs61;
	mov.u16 	%rs146, %rs61;
$L__BB1_77:
	setp.eq.s32 	%p51, %r26, 1;
	@%p51 bra 	$L__BB1_83;
	ld.local.u8 	%rs147, [%rd8+2];
	setp.le.u16 	%p52, %rs146, %rs147;
	@%p52 bra 	$L__BB1_80;
	st.local.u8 	[%rd8+1], %rs147;
	st.local.u8 	[%rd8+2], %rs146;
	mov.u16 	%rs147, %rs146;
$L__BB1_80:
	setp.eq.s32 	%p53, %r26, 2;
	@%p53 bra 	$L__BB1_83;
	ld.local.u8 	%rs66, [%rd8+3];
	setp.le.u16 	%p54, %rs147, %rs66;
	@%p54 bra 	$L__BB1_83;
	st.local.u8 	[%rd8+2], %rs66;
	st.local.u8 	[%rd8+3], %rs147;
$L__BB1_83:
	add.s32 	%r58, %r58, 1;
	add.s32 	%r57, %r57, -1;
	setp.ne.s32 	%p55, %r58, 24;
	add.s16 	%rs118, %rs118, 1;
	add.s16 	%rs117, %rs117, 1;
	@%p55 bra 	$L__BB1_11;
	ld.local.u8 	%rs116, [%rd1+12];
	mad.lo.s32 	%r54, %r31, %r6, %r5;
	cvt.s64.s32 	%rd19, %r54;
	cvta.to.global.u64 	%rd20, %rd10;
	add.s64 	%rd21, %rd20, %rd19;
	st.global.u8 	[%rd21], %rs116;
$L__BB1_85:
	ret;

}
	// .globl	_Z24medianFilterSharedKernelILi16ELi16ELi7EEvPhS0_ii
.visible .entry _Z24medianFilterSharedKernelILi16ELi16ELi7EEvPhS0_ii(
	.param .u64 .ptr .align 1 _Z24medianFilterSharedKernelILi16ELi16ELi7EEvPhS0_ii_param_0,
	.param .u64 .ptr .align 1 _Z24medianFilterSharedKernelILi16ELi16ELi7EEvPhS0_ii_param_1,
	.param .u32 _Z24medianFilterSharedKernelILi16ELi16ELi7EEvPhS0_ii_param_2,
	.param .u32 _Z24medianFilterSharedKernelILi16ELi16ELi7EEvPhS0_ii_param_3
)
{
	.local .align 1 .b8 	__local_depot2[49];
	.reg .b64 	%SP;
	.reg .b64 	%SPL;
	.reg .pred 	%p<56>;
	.reg .b16 	%rs<172>;
	.reg .b32 	%r<63>;
	.reg .b64 	%rd<23>;
	// demoted variable
	.shared .align 1 .b8 _ZZ24medianFilterSharedKernelILi16ELi16ELi7EEvPhS0_iiE9sharedMem[506];
	mov.u64 	%SPL, __local_depot2;
	ld.param.u64 	%rd9, [_Z24medianFilterSharedKernelILi16ELi16ELi7EEvPhS0_ii_param_0];
	ld.param.u64 	%rd10, [_Z24medianFilterSharedKernelILi16ELi16ELi7EEvPhS0_ii_param_1];
	ld.param.u32 	%r31, [_Z24medianFilterSharedKernelILi16ELi16ELi7EEvPhS0_ii_param_2];
	ld.param.u32 	%r32, [_Z24medianFilterSharedKernelILi16ELi16ELi7EEvPhS0_ii_param_3];
	add.u64 	%rd1, %SPL, 0;
	mov.u32 	%r1, %tid.x;
	mov.u32 	%r2, %tid.y;
	mov.u32 	%r33, %ctaid.x;
	shl.b32 	%r3, %r33, 4;
	mov.u32 	%r34, %ctaid.y;
	shl.b32 	%r4, %r34, 4;
	add.s32 	%r5, %r3, %r1;
	add.s32 	%r6, %r4, %r2;
	setp.gt.u32 	%p1, %r2, 21;
	@%p1 bra 	$L__BB2_9;
	cvta.to.global.u64 	%rd2, %rd9;
	mov.u32 	%r55, %r2;
$L__BB2_2:
	setp.gt.u32 	%p2, %r1, 21;
	@%p2 bra 	$L__BB2_8;
	add.s32 	%r8, %r55, %r4;
	add.s32 	%r9, %r8, -3;
	mov.u32 	%r35, _ZZ24medianFilterSharedKernelILi16ELi16ELi7EEvPhS0_iiE9sharedMem;
	mad.lo.s32 	%r10, %r55, 23, %r35;
	mul.lo.s32 	%r11, %r9, %r31;
	cvt.s64.s32 	%rd12, %r11;
	mov.u32 	%r56, %r1;
$L__BB2_4:
	setp.ge.s32 	%p3, %r9, %r32;
	setp.lt.u32 	%p4, %r8, 3;
	add.s32 	%r13, %r56, %r3;
	add.s32 	%r36, %r13, -3;
	setp.lt.s32 	%p5, %r13, 3;
	setp.ge.s32 	%p6, %r36, %r31;
	or.pred  	%p7, %p5, %p6;
	or.pred  	%p8, %p7, %p4;
	or.pred  	%p9, %p8, %p3;
	@%p9 bra 	$L__BB2_6;
	cvt.u64.u32 	%rd13, %r13;
	add.s64 	%rd14, %rd13, %rd12;
	add.s64 	%rd15, %rd2, %rd14;
	ld.global.u8 	%rs70, [%rd15+-3];
	add.s32 	%r38, %r10, %r56;
	st.shared.u8 	[%r38], %rs70;
	bra.uni 	$L__BB2_7;
$L__BB2_6:
	add.s32 	%r37, %r10, %r56;
	mov.b16 	%rs69, 0;
	st.shared.u8 	[%r37], %rs69;
$L__BB2_7:
	add.s32 	%r14, %r56, 16;
	setp.lt.u32 	%p10, %r56, 6;
	mov.u32 	%r56, %r14;
	@%p10 bra 	$L__BB2_4;
$L__BB2_8:
	add.s32 	%r15, %r55, 16;
	setp.lt.u32 	%p11, %r55, 6;
	mov.u32 	%r55, %r15;
	@%p11 bra 	$L__BB2_2;
$L__BB2_9:
	bar.sync 	0;
	setp.ge.s32 	%p12, %r5, %r31;
	setp.ge.s32 	%p13, %r6, %r32;
	or.pred  	%p14, %p12, %p13;
	@%p14 bra 	$L__BB2_85;
	mov.u32 	%r42, _ZZ24medianFilterSharedKernelILi16ELi16ELi7EEvPhS0_iiE9sharedMem;
	mad.lo.s32 	%r43, %r2, 23, %r42;
	add.s32 	%r44, %r43, %r1;
	ld.shared.u8 	%rs73, [%r44];
	st.local.u8 	[%rd1], %rs73;
	ld.shared.u8 	%rs74, [%r44+1];
	st.local.u8 	[%rd1+1], %rs74;
	ld.shared.u8 	%rs75, [%r44+2];
	st.local.u8 	[%rd1+2], %rs75;
	ld.shared.u8 	%rs76, [%r44+3];
	st.local.u8 	[%rd1+3], %rs76;
	ld.shared.u8 	%rs77, [%r44+4];
	st.local.u8 	[%rd1+4], %rs77;
	ld.shared.u8 	%rs78, [%r44+5];
	st.local.u8 	[%rd1+5], %rs78;
	ld.shared.u8 	%rs79, [%r44+6];
	st.local.u8 	[%rd1+6], %rs79;
	ld.shared.u8 	%rs80, [%r44+23];
	st.local.u8 	[%rd1+7], %rs80;
	ld.shared.u8 	%rs81, [%r44+24];
	add.s64 	%rd3, %rd1, 8;
	st.local.u8 	[%rd1+8], %rs81;
	ld.shared.u8 	%rs82, [%r44+25];
	st.local.u8 	[%rd1+9], %rs82;
	ld.shared.u8 	%rs83, [%r44+26];
	st.local.u8 	[%rd1+10], %rs83;
	ld.shared.u8 	%rs84, [%r44+27];
	st.local.u8 	[%rd1+11], %rs84;
	ld.shared.u8 	%rs85, [%r44+28];
	st.local.u8 	[%rd1+12], %rs85;
	ld.shared.u8 	%rs86, [%r44+29];
	st.local.u8 	[%rd1+13], %rs86;
	ld.shared.u8 	%rs87, [%r44+46];
	st.local.u8 	[%rd1+14], %rs87;
	ld.shared.u8 	%rs88, [%r44+47];
	st.local.u8 	[%rd1+15], %rs88;
	ld.shared.u8 	%rs89, [%r44+48];
	st.local.u8 	[%rd1+16], %rs89;
	ld.shared.u8 	%rs90, [%r44+49];
	st.local.u8 	[%rd1+17], %rs90;
	ld.shared.u8 	%rs91, [%r44+50];
	st.local.u8 	[%rd1+18], %rs91;
	ld.shared.u8 	%rs92, [%r44+51];
	st.local.u8 	[%rd1+19], %rs92;
	ld.shared.u8 	%rs93, [%r44+52];
	st.local.u8 	[%rd1+20], %rs93;
	ld.shared.u8 	%rs94, [%r44+69];
	st.local.u8 	[%rd1+21], %rs94;
	ld.shared.u8 	%rs95, [%r44+70];
	st.local.u8 	[%rd1+22], %rs95;
	ld.shared.u8 	%rs96, [%r44+71];
	st.local.u8 	[%rd1+23], %rs96;
	ld.shared.u8 	%rs97, [%r44+72];
	st.local.u8 	[%rd1+24], %rs97;
	ld.shared.u8 	%rs98, [%r44+73];
	st.local.u8 	[%rd1+25], %rs98;
	ld.shared.u8 	%rs99, [%r44+74];
	st.local.u8 	[%rd1+26], %rs99;
	ld.shared.u8 	%rs100, [%r44+75];
	st.local.u8 	[%rd1+27], %rs100;
	ld.shared.u8 	%rs101, [%r44+92];
	st.local.u8 	[%rd1+28], %rs101;
	ld.shared.u8 	%rs102, [%r44+93];
	st.local.u8 	[%rd1+29], %rs102;
	ld.shared.u8 	%rs103, [%r44+94];
	st.local.u8 	[%rd1+30], %rs103;
	ld.shared.u8 	%rs104, [%r44+95];
	st.local.u8 	[%rd1+31], %rs104;
	ld.shared.u8 	%rs105, [%r44+96];
	st.local.u8 	[%rd1+32], %rs105;
	ld.shared.u8 	%rs106, [%r44+97];
	st.local.u8 	[%rd1+33], %rs106;
	ld.shared.u8 	%rs107, [%r44+98];
	st.local.u8 	[%rd1+34], %rs107;
	ld.shared.u8 	%rs108, [%r44+115];
	st.local.u8 	[%rd1+35], %rs108;
	ld.shared.u8 	%rs109, [%r44+116];
	st.local.u8 	[%rd1+36], %rs109;
	ld.shared.u8 	%rs110, [%r44+117];
	st.local.u8 	[%rd1+37], %rs110;
	ld.shared.u8 	%rs111, [%r44+118];
	st.local.u8 	[%rd1+38], %rs111;
	ld.shared.u8 	%rs112, [%r44+119];
	st.local.u8 	[%rd1+39], %rs112;
	ld.shared.u8 	%rs113, [%r44+120];
	st.local.u8 	[%rd1+40], %rs113;
	ld.shared.u8 	%rs114, [%r44+121];
	st.local.u8 	[%rd1+41], %rs114;
	ld.shared.u8 	%rs115, [%r44+138];
	st.local.u8 	[%rd1+42], %rs115;
	ld.shared.u8 	%rs116, [%r44+139];
	st.local.u8 	[%rd1+43], %rs116;
	ld.shared.u8 	%rs117, [%r44+140];
	st.local.u8 	[%rd1+44], %rs117;
	ld.shared.u8 	%rs118, [%r44+141];
	st.local.u8 	[%rd1+45], %rs118;
	ld.shared.u8 	%rs119, [%r44+142];
	st.local.u8 	[%rd1+46], %rs119;
	ld.shared.u8 	%rs120, [%r44+143];
	st.local.u8 	[%rd1+47], %rs120;
	ld.shared.u8 	%rs121, [%r44+144];
	st.local.u8 	[%rd1+48], %rs121;
	mov.b32 	%r58, 0;
	mov.b32 	%r57, 48;
	mov.b16 	%rs141, 0;
	mov.u16 	%rs142, %rs141;
$L__BB2_11:
	add.s32 	%r46, %r58, -33;
	setp.lt.u32 	%p15, %r46, 15;
	mov.b32 	%r61, 0;
	@%p15 bra 	$L__BB2_46;
	and.b32  	%r61, %r57, -16;
	ld.local.u8 	%rs143, [%rd1];
	neg.s32 	%r59, %r61;
	mov.u64 	%rd22, %rd3;
$L__BB2_13:
	.pragma "nounroll";
	ld.local.u8 	%rs144, [%rd22+-7];
	setp.le.u16 	%p16, %rs143, %rs144;
	@%p16 bra 	$L__BB2_15;
	st.local.u8 	[%rd22+-8], %rs144;
	st.local.u8 	[%rd22+-7], %rs143;
	mov.u16 	%rs144, %rs143;
$L__BB2_15:
	ld.local.u8 	%rs145, [%rd22+-6];
	setp.le.u16 	%p17, %rs144, %rs145;
	@%p17 bra 	$L__BB2_17;
	st.local.u8 	[%rd22+-7], %rs145;
	st.local.u8 	[%rd22+-6], %rs144;
	mov.u16 	%rs145, %rs144;
$L__BB2_17:
	ld.local.u8 	%rs146, [%rd22+-5];
	setp.le.u16 	%p18, %rs145, %rs146;
	@%p18 bra 	$L__BB2_19;
	st.local.u8 	[%rd22+-6], %rs146;
	st.local.u8 	[%rd22+-5], %rs145;
	mov.u16 	%rs146, %rs145;
$L__BB2_19:
	ld.local.u8 	%rs147, [%rd22+-4];
	setp.le.u16 	%p19, %rs146, %rs147;
	@%p19 bra 	$L__BB2_21;
	st.local.u8 	[%rd22+-5], %rs147;
	st.local.u8 	[%rd22+-4], %rs146;
	mov.u16 	%rs147, %rs146;
$L__BB2_21:
	ld.local.u8 	%rs148, [%rd22+-3];
	setp.le.u16 	%p20, %rs147, %rs148;
	@%p20 bra 	$L__BB2_23;
	st.local.u8 	[%rd22+-4], %rs148;
	st.local.u8 	[%rd22+-3], %rs147;
	mov.u16 	%rs148, %rs147;
$L__BB2_23:
	ld.local.u8 	%rs149, [%rd22+-2];
	setp.le.u16 	%p21, %rs148, %rs149;
	@%p21 bra 	$L__BB2_25;
	st.local.u8 	[%rd22+-3], %rs149;
	st.local.u8 	[%rd22+-2], %rs148;
	mov.u16 	%rs149, %rs148;
$L__BB2_25:
	ld.local.u8 	%rs150, [%rd22+-1];
	setp.le.u16 	%p22, %rs149, %rs150;
	@%p22 bra 	$L__BB2_27;
	st.local.u8 	[%rd22+-2], %rs150;
	st.local.u8 	[%rd22+-1], %rs149;
	mov.u16 	%rs150, %rs149;
$L__BB2_27:
	ld.local.u8 	%rs151, [%rd22];
	setp.le.u16 	%p23, %rs150, %rs151;
	@%p23 bra 	$L__BB2_29;
	st.local.u8 	[%rd22+-1], %rs151;
	st.local.u8 	[%rd22], %rs150;
	mov.u16 	%rs151, %rs150;
$L__BB2_29:
	ld.local.u8 	%rs152, [%rd22+1];
	setp.le.u16 	%p24, %rs151, %rs152;
	@%p24 bra 	$L__BB2_31;
	st.local.u8 	[%rd22], %rs152;
	st.local.u8 	[%rd22+1], %rs151;
	mov.u16 	%rs152, %rs151;
$L__BB2_31:
	ld.local.u8 	%rs153, [%rd22+2];
	setp.le.u16 	%p25, %rs152, %rs153;
	@%p25 bra 	$L__BB2_33;
	st.local.u8 	[%rd22+1], %rs153;
	st.local.u8 	[%rd22+2], %rs152;
	mov.u16 	%rs153, %rs152;
$L__BB2_33:
	ld.local.u8 	%rs154, [%rd22+3];
	setp.le.u16 	%p26, %rs153, %rs154;
	@%p26 bra 	$L__BB2_35;
	st.local.u8 	[%rd22+2], %rs154;
	st.local.u8 	[%rd22+3], %rs153;
	mov.u16 	%rs154, %rs153;
$L__BB2_35:
	ld.local.u8 	%rs155, [%rd22+4];
	setp.le.u16 	%p27, %rs154, %rs155;
	@%p27 bra 	$L__BB2_37;
	st.local.u8 	[%rd22+3], %rs155;
	st.local.u8 	[%rd22+4], %rs154;
	mov.u16 	%rs155, %rs154;
$L__BB2_37:
	ld.local.u8 	%rs156, [%rd22+5];
	setp.le.u16 	%p28, %rs155, %rs156;
	@%p28 bra 	$L__BB2_39;
	st.local.u8 	[%rd22+4], %rs156;
	st.local.u8 	[%rd22+5], %rs155;
	mov.u16 	%rs156, %rs155;
$L__BB2_39:
	ld.local.u8 	%rs157, [%rd22+6];
	setp.le.u16 	%p29, %rs156, %rs157;
	@%p29 bra 	$L__BB2_41;
	st.local.u8 	[%rd22+5], %rs157;
	st.local.u8 	[%rd22+6], %rs156;
	mov.u16 	%rs157, %rs156;
$L__BB2_41:
	ld.local.u8 	%rs158, [%rd22+7];
	setp.le.u16 	%p30, %rs157, %rs158;
	@%p30 bra 	$L__BB2_43;
	st.local.u8 	[%rd22+6], %rs158;
	st.local.u8 	[%rd22+7], %rs157;
	mov.u16 	%rs158, %rs157;
$L__BB2_43:
	ld.local.u8 	%rs143, [%rd22+8];
	setp.le.u16 	%p31, %rs158, %rs143;
	@%p31 bra 	$L__BB2_45;
	st.local.u8 	[%rd22+7], %rs143;
	st.local.u8 	[%rd22+8], %rs158;
	mov.u16 	%rs143, %rs158;
$L__BB2_45:
	add.s32 	%r59, %r59, 16;
	add.s64 	%rd22, %rd22, 16;
	setp.ne.s32 	%p32, %r59, 0;
	@%p32 bra 	$L__BB2_13;
$L__BB2_46:
	and.b32  	%r47, %r57, 15;
	setp.eq.s32 	%p33, %r47, 0;
	@%p33 bra 	$L__BB2_83;
	neg.s16 	%rs138, %rs142;
	cvt.u32.u16 	%r48, %rs138;
	and.b32  	%r23, %r48, 15;
	add.s32 	%r49, %r23, -1;
	setp.lt.u32 	%p34, %r49, 7;
	@%p34 bra 	$L__BB2_64;
	cvt.u64.u32 	%rd16, %r61;
	add.s64 	%rd6, %rd1, %rd16;
	ld.local.u8 	%rs37, [%rd6];
	ld.local.u8 	%rs160, [%rd6+1];
	setp.le.u16 	%p35, %rs37, %rs160;
	@%p35 bra 	$L__BB2_50;
	st.local.u8 	[%rd6], %rs160;
	st.local.u8 	[%rd6+1], %rs37;
	mov.u16 	%rs160, %rs37;
$L__BB2_50:
	ld.local.u8 	%rs161, [%rd6+2];
	setp.le.u16 	%p36, %rs160, %rs161;
	@%p36 bra 	$L__BB2_52;
	st.local.u8 	[%rd6+1], %rs161;
	st.local.u8 	[%rd6+2], %rs160;
	mov.u16 	%rs161, %rs160;
$L__BB2_52:
	ld.local.u8 	%rs162, [%rd6+3];
	setp.le.u16 	%p37, %rs161, %rs162;
	@%p37 bra 	$L__BB2_54;
	st.local.u8 	[%rd6+2], %rs162;
	st.local.u8 	[%rd6+3], %rs161;
	mov.u16 	%rs162, %rs161;
$L__BB2_54:
	ld.local.u8 	%rs163, [%rd6+4];
	setp.le.u16 	%p38, %rs162, %rs163;
	@%p38 bra 	$L__BB2_56;
	st.local.u8 	[%rd6+3], %rs163;
	st.local.u8 	[%rd6+4], %rs162;
	mov.u16 	%rs163, %rs162;
$L__BB2_56:
	ld.local.u8 	%rs164, [%rd6+5];
	setp.le.u16 	%p39, %rs163, %rs164;
	@%p39 bra 	$L__BB2_58;
	st.local.u8 	[%rd6+4], %rs164;
	st.local.u8 	[%rd6+5], %rs163;
	mov.u16 	%rs164, %rs163;
$L__BB2_58:
	ld.local.u8 	%rs165, [%rd6+6];
	setp.le.u16 	%p40, %rs164, %rs165;
	@%p40 bra 	$L__BB2_60;
	st.local.u8 	[%rd6+5], %rs165;
	st.local.u8 	[%rd6+6], %rs164;
	mov.u16 	%rs165, %rs164;
$L__BB2_60:
	ld.local.u8 	%rs166, [%rd6+7];
	setp.le.u16 	%p41, %rs165, %rs166;
	@%p41 bra 	$L__BB2_62;
	st.local.u8 	[%rd6+6], %rs166;
	st.local.u8 	[%rd6+7], %rs165;
	mov.u16 	%rs166, %rs165;
$L__BB2_62:
	add.s32 	%r61, %r61, 8;
	ld.local.u8 	%rs52, [%rd6+8];
	setp.le.u16 	%p42, %rs166, %rs52;
	@%p42 bra 	$L__BB2_64;
	st.local.u8 	[%rd6+7], %rs52;
	st.local.u8 	[%rd6+8], %rs166;
$L__BB2_64:
	and.b32  	%r50, %r23, 7;
	setp.eq.s32 	%p43, %r50, 0;
	@%p43 bra 	$L__BB2_83;
	neg.s16 	%rs139, %rs141;
	cvt.u32.u16 	%r51, %rs139;
	and.b32  	%r52, %r51, 7;
	and.b32  	%r26, %r51, 3;
	add.s32 	%r53, %r52, -1;
	setp.lt.u32 	%p44, %r53, 3;
	@%p44 bra 	$L__BB2_74;
	cvt.u64.u32 	%rd17, %r61;
	add.s64 	%rd7, %rd1, %rd17;
	ld.local.u8 	%rs53, [%rd7];
	ld.local.u8 	%rs167, [%rd7+1];
	setp.le.u16 	%p45, %rs53, %rs167;
	@%p45 bra 	$L__BB2_68;
	st.local.u8 	[%rd7], %rs167;
	st.local.u8 	[%rd7+1], %rs53;
	mov.u16 	%rs167, %rs53;
$L__BB2_68:
	ld.local.u8 	%rs168, [%rd7+2];
	setp.le.u16 	%p46, %rs167, %rs168;
	@%p46 bra 	$L__BB2_70;
	st.local.u8 	[%rd7+1], %rs168;
	st.local.u8 	[%rd7+2], %rs167;
	mov.u16 	%rs168, %rs167;
$L__BB2_70:
	ld.local.u8 	%rs169, [%rd7+3];
	setp.le.u16 	%p47, %rs168, %rs169;
	@%p47 bra 	$L__BB2_72;
	st.local.u8 	[%rd7+2], %rs169;
	st.local.u8 	[%rd7+3], %rs168;
	mov.u16 	%rs169, %rs168;
$L__BB2_72:
	add.s32 	%r61, %r61, 4;
	ld.local.u8 	%rs60, [%rd7+4];
	setp.le.u16 	%p48, %rs169, %rs60;
	@%p48 bra 	$L__BB2_74;
	st.local.u8 	[%rd7+3], %rs60;
	st.local.u8 	[%rd7+4], %rs169;
$L__BB2_74:
	setp.eq.s32 	%p49, %r26, 0;
	@%p49 bra 	$L__BB2_83;
	cvt.u64.u32 	%rd18, %r61;
	add.s64 	%rd8, %rd1, %rd18;
	ld.local.u8 	%rs61, [%rd8];
	ld.local.u8 	%rs170, [%rd8+1];
	setp.le.u16 	%p50, %rs61, %rs170;
	@%p50 bra 	$L__BB2_77;
	st.local.u8 	[%rd8], %rs170;
	st.local.u8 	[%rd8+1], %rs61;
	mov.u16 	%rs170, %rs61;
$L__BB2_77:
	setp.eq.s32 	%p51, %r26, 1;
	@%p51 bra 	$L__BB2_83;
	ld.local.u8 	%rs171, [%rd8+2];
	setp.le.u16 	%p52, %rs170, %rs171;
	@%p52 bra 	$L__BB2_80;
	st.local.u8 	[%rd8+1], %rs171;
	st.local.u8 	[%rd8+2], %rs170;
	mov.u16 	%rs171, %rs170;
$L__BB2_80:
	setp.eq.s32 	%p53, %r26, 2;
	@%p53 bra 	$L__BB2_83;
	ld.local.u8 	%rs66, [%rd8+3];
	setp.le.u16 	%p54, %rs171, %rs66;
	@%p54 bra 	$L__BB2_83;
	st.local.u8 	[%rd8+2], %rs66;
	st.local.u8 	[%rd8+3], %rs171;
$L__BB2_83:
	add.s32 	%r58, %r58, 1;
	add.s32 	%r57, %r57, -1;
	setp.ne.s32 	%p55, %r58, 48;
	add.s16 	%rs142, %rs142, 1;
	add.s16 	%rs141, %rs141, 1;
	@%p55 bra 	$L__BB2_11;
	ld.local.u8 	%rs140, [%rd1+24];
	mad.lo.s32 	%r54, %r31, %r6, %r5;
	cvt.s64.s32 	%rd19, %r54;
	cvta.to.global.u64 	%rd20, %rd10;
	add.s64 	%rd21, %rd20, %rd19;
	st.global.u8 	[%rd21], %rs140;
$L__BB2_85:
	ret;

}
	// .globl	_Z24medianFilterSharedKernelILi16ELi16ELi9EEvPhS0_ii
.visible .entry _Z24medianFilterSharedKernelILi16ELi16ELi9EEvPhS0_ii(
	.param .u64 .ptr .align 1 _Z24medianFilterSharedKernelILi16ELi16ELi9EEvPhS0_ii_param_0,
	.param .u64 .ptr .align 1 _Z24medianFilterSharedKernelILi16ELi16ELi9EEvPhS0_ii_param_1,
	.param .u32 _Z24medianFilterSharedKernelILi16ELi16ELi9EEvPhS0_ii_param_2,
	.param .u32 _Z24medianFilterSharedKernelILi16ELi16ELi9EEvPhS0_ii_param_3
)
{
	.local .align 1 .b8 	__local_depot3[81];
	.reg .b64 	%SP;
	.reg .b64 	%SPL;
	.reg .pred 	%p<56>;
	.reg .b16 	%rs<204>;
	.reg .b32 	%r<63>;
	.reg .b64 	%rd<23>;
	// demoted variable
	.shared .align 1 .b8 _ZZ24medianFilterSharedKernelILi16ELi16ELi9EEvPhS0_iiE9sharedMem[600];
	mov.u64 	%SPL, __local_depot3;
	ld.param.u64 	%rd9, [_Z24medianFilterSharedKernelILi16ELi16ELi9EEvPhS0_ii_param_0];
	ld.param.u64 	%rd10, [_Z24medianFilterSharedKernelILi16ELi16ELi9EEvPhS0_ii_param_1];
	ld.param.u32 	%r31, [_Z24medianFilterSharedKernelILi16ELi16ELi9EEvPhS0_ii_param_2];
	ld.param.u32 	%r32, [_Z24medianFilterSharedKernelILi16ELi16ELi9EEvPhS0_ii_param_3];
	add.u64 	%rd1, %SPL, 0;
	mov.u32 	%r1, %tid.x;
	mov.u32 	%r2, %tid.y;
	mov.u32 	%r33, %ctaid.x;
	shl.b32 	%r3, %r33, 4;
	mov.u32 	%r34, %ctaid.y;
	shl.b32 	%r4, %r34, 4;
	add.s32 	%r5, %r3, %r1;
	add.s32 	%r6, %r4, %r2;
	setp.gt.u32 	%p1, %r2, 23;
	@%p1 bra 	$L__BB3_9;
	cvta.to.global.u64 	%rd2, %rd9;
	mov.u32 	%r55, %r2;
$L__BB3_2:
	setp.gt.u32 	%p2, %r1, 23;
	@%p2 bra 	$L__BB3_8;
	add.s32 	%r8, %r55, %r4;
	add.s32 	%r9, %r8, -4;
	mov.u32 	%r35, _ZZ24medianFilterSharedKernelILi16ELi16ELi9EEvPhS0_iiE9sharedMem;
	mad.lo.s32 	%r10, %r55, 25, %r35;
	mul.lo.s32 	%r11, %r9, %r31;
	cvt.s64.s32 	%rd12, %r11;
	mov.u32 	%r56, %r1;
$L__BB3_4:
	setp.ge.s32 	%p3, %r9, %r32;
	setp.lt.u32 	%p4, %r8, 4;
	add.s32 	%r13, %r56, %r3;
	add.s32 	%r36, %r13, -4;
	setp.lt.s32 	%p5, %r13, 4;
	setp.ge.s32 	%p6, %r36, %r31;
	or.pred  	%p7, %p5, %p6;
	or.pred  	%p8, %p7, %p4;
	or.pred  	%p9, %p8, %p3;
	@%p9 bra 	$L__BB3_6;
	cvt.u64.u32 	%rd13, %r13;
	add.s64 	%rd14, %rd13, %rd12;
	add.s64 	%rd15, %rd2, %rd14;
	ld.global.u8 	%rs70, [%rd15+-4];
	add.s32 	%r38, %r10, %r56;
	st.shared.u8 	[%r38], %rs70;
	bra.uni 	$L__BB3_7;
$L__BB3_6:
	add.s32 	%r37, %r10, %r56;
	mov.b16 	%rs69, 0;
	st.shared.u8 	[%r37], %rs69;
$L__BB3_7:
	add.s32 	%r14, %r56, 16;
	setp.lt.u32 	%p10, %r56, 8;
	mov.u32 	%r56, %r14;
	@%p10 bra 	$L__BB3_4;
$L__BB3_8:
	add.s32 	%r15, %r55, 16;
	setp.lt.u32 	%p11, %r55, 8;
	mov.u32 	%r55, %r15;
	@%p11 bra 	$L__BB3_2;
$L__BB3_9:
	bar.sync 	0;
	setp.ge.s32 	%p12, %r5, %r31;
	setp.ge.s32 	%p13, %r6, %r32;
	or.pred  	%p14, %p12, %p13;
	@%p14 bra 	$L__BB3_85;
	mov.u32 	%r42, _ZZ24medianFilterSharedKernelILi16ELi16ELi9EEvPhS0_iiE9sharedMem;
	mad.lo.s32 	%r43, %r2, 25, %r42;
	add.s32 	%r44, %r43, %r1;
	ld.shared.u8 	%rs73, [%r44];
	st.local.u8 	[%rd1], %rs73;
	ld.shared.u8 	%rs74, [%r44+1];
	st.local.u8 	[%rd1+1], %rs74;
	ld.shared.u8 	%rs75, [%r44+2];
	st.local.u8 	[%rd1+2], %rs75;
	ld.shared.u8 	%rs76, [%r44+3];
	st.local.u8 	[%rd1+3], %rs76;
	ld.shared.u8 	%rs77, [%r44+4];
	st.local.u8 	[%rd1+4], %rs77;
	ld.shared.u8 	%rs78, [%r44+5];
	st.local.u8 	[%rd1+5], %rs78;
	ld.shared.u8 	%rs79, [%r44+6];
	st.local.u8 	[%rd1+6], %rs79;
	ld.shared.u8 	%rs80, [%r44+7];
	st.local.u8 	[%rd1+7], %rs80;
	ld.shared.u8 	%rs81, [%r44+8];
	add.s64 	%rd3, %rd1, 8;
	st.local.u8 	[%rd1+8], %rs81;
	ld.shared.u8 	%rs82, [%r44+25];
	st.local.u8 	[%rd1+9], %rs82;
	ld.shared.u8 	%rs83, [%r44+26];
	st.local.u8 	[%rd1+10], %rs83;
	ld.shared.u8 	%rs84, [%r44+27];
	st.local.u8 	[%rd1+11], %rs84;
	ld.shared.u8 	%rs85, [%r44+28];
	st.local.u8 	[%rd1+12], %rs85;
	ld.shared.u8 	%rs86, [%r44+29];
	st.local.u8 	[%rd1+13], %rs86;
	ld.shared.u8 	%rs87, [%r44+30];
	st.local.u8 	[%rd1+14], %rs87;
	ld.shared.u8 	%rs88, [%r44+31];
	st.local.u8 	[%rd1+15], %rs88;
	ld.shared.u8 	%rs89, [%r44+32];
	st.local.u8 	[%rd1+16], %rs89;
	ld.shared.u8 	%rs90, [%r44+33];
	st.local.u8 	[%rd1+17], %rs90;
	ld.shared.u8 	%rs91, [%r44+50];
	st.local.u8 	[%rd1+18], %rs91;
	ld.shared.u8 	%rs92, [%r44+51];
	st.local.u8 	[%rd1+19], %rs92;
	ld.shared.u8 	%rs93, [%r44+52];
	st.local.u8 	[%rd1+20], %rs93;
	ld.shared.u8 	%rs94, [%r44+53];
	st.local.u8 	[%rd1+21], %rs94;
	ld.shared.u8 	%rs95, [%r44+54];
	st.local.u8 	[%rd1+22], %rs95;
	ld.shared.u8 	%rs96, [%r44+55];
	st.local.u8 	[%rd1+23], %rs96;
	ld.shared.u8 	%rs97, [%r44+56];
	st.local.u8 	[%rd1+24], %rs97;
	ld.shared.u8 	%rs98, [%r44+57];
	st.local.u8 	[%rd1+25], %rs98;
	ld.shared.u8 	%rs99, [%r44+58];
	st.local.u8 	[%rd1+26], %rs99;
	ld.shared.u8 	%rs100, [%r44+75];
	st.local.u8 	[%rd1+27], %rs100;
	ld.shared.u8 	%rs101, [%r44+76];
	st.local.u8 	[%rd1+28], %rs101;
	ld.shared.u8 	%rs102, [%r44+77];
	st.local.u8 	[%rd1+29], %rs102;
	ld.shared.u8 	%rs103, [%r44+78];
	st.local.u8 	[%rd1+30], %rs103;
	ld.shared.u8 	%rs104, [%r44+79];
	st.local.u8 	[%rd1+31], %rs104;
	ld.shared.u8 	%rs105, [%r44+80];
	st.local.u8 	[%rd1+32], %rs105;
	ld.shared.u8 	%rs106, [%r44+81];
	st.local.u8 	[%rd1+33], %rs106;
	ld.shared.u8 	%rs107, [%r44+82];
	st.local.u8 	[%rd1+34], %rs107;
	ld.shared.u8 	%rs108, [%r44+83];
	st.local.u8 	[%rd1+35], %rs108;
	ld.shared.u8 	%rs109, [%r44+100];
	st.local.u8 	[%rd1+36], %rs109;
	ld.shared.u8 	%rs110, [%r44+101];
	st.local.u8 	[%rd1+37], %rs110;
	ld.shared.u8 	%rs111, [%r44+102];
	st.local.u8 	[%rd1+38], %rs111;
	ld.shared.u8 	%rs112, [%r44+103];
	st.local.u8 	[%rd1+39], %rs112;
	ld.shared.u8 	%rs113, [%r44+104];
	st.local.u8 	[%rd1+40], %rs113;
	ld.shared.u8 	%rs114, [%r44+105];
	st.local.u8 	[%rd1+41], %rs114;
	ld.shared.u8 	%rs115, [%r44+106];
	st.local.u8 	[%rd1+42], %rs115;
	ld.shared.u8 	%rs116, [%r44+107];
	st.local.u8 	[%rd1+43], %rs116;
	ld.shared.u8 	%rs117, [%r44+108];
	st.local.u8 	[%rd1+44], %rs117;
	ld.shared.u8 	%rs118, [%r44+125];
	st.local.u8 	[%rd1+45], %rs118;
	ld.shared.u8 	%rs119, [%r44+126];
	st.local.u8 	[%rd1+46], %rs119;
	ld.shared.u8 	%rs120, [%r44+127];
	st.local.u8 	[%rd1+47], %rs120;
	ld.shared.u8 	%rs121, [%r44+128];
	st.local.u8 	[%rd1+48], %rs121;
	ld.shared.u8 	%rs122, [%r44+129];
	st.local.u8 	[%rd1+49], %rs122;
	ld.shared.u8 	%rs123, [%r44+130];
	st.local.u8 	[%rd1+50], %rs123;
	ld.shared.u8 	%rs124, [%r44+131];
	st.local.u8 	[%rd1+51], %rs124;
	ld.shared.u8 	%rs125, [%r44+132];
	st.local.u8 	[%rd1+52], %rs125;
	ld.shared.u8 	%rs126, [%r44+133];
	st.local.u8 	[%rd1+53], %rs126;
	ld.shared.u8 	%rs127, [%r44+150];
	st.local.u8 	[%rd1+54], %rs127;
	ld.shared.u8 	%rs128, [%r44+151];
	st.local.u8 	[%rd1+55], %rs128;
	ld.shared.u8 	%rs129, [%r44+152];
	st.local.u8 	[%rd1+56], %rs129;
	ld.shared.u8 	%rs130, [%r44+153];
	st.local.u8 	[%rd1+57], %rs130;
	ld.shared.u8 	%rs131, [%r44+154];
	st.local.u8 	[%rd1+58], %rs131;
	ld.shared.u8 	%rs132, [%r44+155];
	st.local.u8 	[%rd1+59], %rs132;
	ld.shared.u8 	%rs133, [%r44+156];
	st.local.u8 	[%rd1+60], %rs133;
	ld.shared.u8 	%rs134, [%r44+157];
	st.local.u8 	[%rd1+61], %rs134;
	ld.shared.u8 	%rs135, [%r44+158];
	st.local.u8 	[%rd1+62], %rs135;
	ld.shared.u8 	%rs136, [%r44+175];
	st.local.u8 	[%rd1+63], %rs136;
	ld.shared.u8 	%rs137, [%r44+176];
	st.local.u8 	[%rd1+64], %rs137;
	ld.shared.u8 	%rs138, [%r44+177];
	st.local.u8 	[%rd1+65], %rs138;
	ld.shared.u8 	%rs139, [%r44+178];
	st.local.u8 	[%rd1+66], %rs139;
	ld.shared.u8 	%rs140, [%r44+179];
	st.local.u8 	[%rd1+67], %rs140;
	ld.shared.u8 	%rs141, [%r44+180];
	st.local.u8 	[%rd1+68], %rs141;
	ld.shared.u8 	%rs142, [%r44+181];
	st.local.u8 	[%rd1+69], %rs142;
	ld.shared.u8 	%rs143, [%r44+182];
	st.local.u8 	[%rd1+70], %rs143;
	ld.shared.u8 	%rs144, [%r44+183];
	st.local.u8 	[%rd1+71], %rs144;
	ld.shared.u8 	%rs145, [%r44+200];
	st.local.u8 	[%rd1+72], %rs145;
	ld.shared.u8 	%rs146, [%r44+201];
	st.local.u8 	[%rd1+73], %rs146;
	ld.shared.u8 	%rs147, [%r44+202];
	st.local.u8 	[%rd1+74], %rs147;
	ld.shared.u8 	%rs148, [%r44+203];
	st.local.u8 	[%rd1+75], %rs148;
	ld.shared.u8 	%rs149, [%r44+204];
	st.local.u8 	[%rd1+76], %rs149;
	ld.shared.u8 	%rs150, [%r44+205];
	st.local.u8 	[%rd1+77], %rs150;
	ld.shared.u8 	%rs151, [%r44+206];
	st.local.u8 	[%rd1+78], %rs151;
	ld.shared.u8 	%rs152, [%r44+207];
	st.local.u8 	[%rd1+79], %rs152;
	ld.shared.u8 	%rs153, [%r44+208];
	st.local.u8 	[%rd1+80], %rs153;
	mov.b32 	%r58, 0;
	mov.b32 	%r57, 80;
	mov.b16 	%rs173, 0;
	mov.u16 	%rs174, %rs173;
$L__BB3_11:
	add.s32 	%r46, %r58, -65;
	setp.lt.u32 	%p15, %r46, 15;
	mov.b32 	%r61, 0;
	@%p15 bra 	$L__BB3_46;
	and.b32  	%r61, %r57, -16;
	ld.local.u8 	%rs175, [%rd1];
	neg.s32 	%r59, %r61;
	mov.u64 	%rd22, %rd3;
$L__BB3_13:
	.pragma "nounroll";
	ld.local.u8 	%rs176, [%rd22+-7];
	setp.le.u16 	%p16, %rs175, %rs176;
	@%p16 bra 	$L__BB3_15;
	st.local.u8 	[%rd22+-8], %rs176;
	st.local.u8 	[%rd22+-7], %rs175;
	mov.u16 	%rs176, %rs175;
$L__BB3_15:
	ld.local.u8 	%rs177, [%rd22+-6];
	setp.le.u16 	%p17, %rs176, %rs177;
	@%p17 bra 	$L__BB3_17;
	st.local.u8 	[%rd22+-7], %rs177;
	st.local.u8 	[%rd22+-6], %rs176;
	mov.u16 	%rs177, %rs176;
$L__BB3_17:
	ld.local.u8 	%rs178, [%rd22+-5];
	setp.le.u16 	%p18, %rs177, %rs178;
	@%p18 bra 	$L__BB3_19;
	st.local.u8 	[%rd22+-6], %rs178;
	st.local.u8 	[%rd22+-5], %rs177;
	mov.u16 	%rs178, %rs177;
$L__BB3_19:
	ld.local.u8 	%rs179, [%rd22+-4];
	setp.le.u16 	%p19, %rs178, %rs179;
	@%p19 bra 	$L__BB3_21;
	st.local.u8 	[%rd22+-5], %rs179;
	st.local.u8 	[%rd22+-4], %rs178;
	mov.u16 	%rs179, %rs178;
$L__BB3_21:
	ld.local.u8 	%rs180, [%rd22+-3];
	setp.le.u16 	%p20, %rs179, %rs180;
	@%p20 bra 	$L__BB3_23;
	st.local.u8 	[%rd22+-4], %rs180;
	st.local.u8 	[%rd22+-3], %rs179;
	mov.u16 	%rs180, %rs179;
$L__BB3_23:
	ld.local.u8 	%rs181, [%rd22+-2];
	setp.le.u16 	%p21, %rs180, %rs181;
	@%p21 bra 	$L__BB3_25;
	st.local.u8 	[%rd22+-3], %rs181;
	st.local.u8 	[%rd22+-2], %rs180;
	mov.u16 	%rs181, %rs180;
$L__BB3_25:
	ld.local.u8 	%rs182, [%rd22+-1];
	setp.le.u16 	%p22, %rs181, %rs182;
	@%p22 bra 	$L__BB3_27;
	st.local.u8 	[%rd22+-2], %rs182;
	st.local.u8 	[%rd22+-1], %rs181;
	mov.u16 	%rs182, %rs181;
$L__BB3_27:
	ld.local.u8 	%rs183, [%rd22];
	setp.le.u16 	%p23, %rs182, %rs183;
	@%p23 bra 	$L__BB3_29;
	st.local.u8 	[%rd22+-1], %rs183;
	st.local.u8 	[%rd22], %rs182;
	mov.u16 	%rs183, %rs182;
$L__BB3_29:
	ld.local.u8 	%rs184, [%rd22+1];
	setp.le.u16 	%p24, %rs183, %rs184;
	@%p24 bra 	$L__BB3_31;
	st.local.u8 	[%rd22], %rs184;
	st.local.u8 	[%rd22+1], %rs183;
	mov.u16 	%rs184, %rs183;
$L__BB3_31:
	ld.local.u8 	%rs185, [%rd22+2];
	setp.le.u16 	%p25, %rs184, %rs185;
	@%p25 bra 	$L__BB3_33;
	st.local.u8 	[%rd22+1], %rs185;
	st.local.u8 	[%rd22+2], %rs184;
	mov.u16 	%rs185, %rs184;
$L__BB3_33:
	ld.local.u8 	%rs186, [%rd22+3];
	setp.le.u16 	%p26, %rs185, %rs186;
	@%p26 bra 	$L__BB3_35;
	st.local.u8 	[%rd22+2], %rs186;
	st.local.u8 	[%rd22+3], %rs185;
	mov.u16 	%rs186, %rs185;
$L__BB3_35:
	ld.local.u8 	%rs187, [%rd22+4];
	setp.le.u16 	%p27, %rs186, %rs187;
	@%p27 bra 	$L__BB3_37;
	st.local.u8 	[%rd22+3], %rs187;
	st.local.u8 	[%rd22+4], %rs186;
	mov.u16 	%rs187, %rs186;
$L__BB3_37:
	ld.local.u8 	%rs188, [%rd22+5];
	setp.le.u16 	%p28, %rs187, %rs188;
	@%p28 bra 	$L__BB3_39;
	st.local.u8 	[%rd22+4], %rs188;
	st.local.u8 	[%rd22+5], %rs187;
	mov.u16 	%rs188, %rs187;
$L__BB3_39:
	ld.local.u8 	%rs189, [%rd22+6];
	setp.le.u16 	%p29, %rs188, %rs189;
	@%p29 bra 	$L__BB3_41;
	st.local.u8 	[%rd22+5], %rs189;
	st.local.u8 	[%rd22+6], %rs188;
	mov.u16 	%rs189, %rs188;
$L__BB3_41:
	ld.local.u8 	%rs190, [%rd22+7];
	setp.le.u16 	%p30, %rs189, %rs190;
	@%p30 bra 	$L__BB3_43;
	st.local.u8 	[%rd22+6], %rs190;
	st.local.u8 	[%rd22+7], %rs189;
	mov.u16 	%rs190, %rs189;
$L__BB3_43:
	ld.local.u8 	%rs175, [%rd22+8];
	setp.le.u16 	%p31, %rs190, %rs175;
	@%p31 bra 	$L__BB3_45;
	st.local.u8 	[%rd22+7], %rs175;
	st.local.u8 	[%rd22+8], %rs190;
	mov.u16 	%rs175, %rs190;
$L__BB3_45:
	add.s32 	%r59, %r59, 16;
	add.s64 	%rd22, %rd22, 16;
	setp.ne.s32 	%p32, %r59, 0;
	@%p32 bra 	$L__BB3_13;
$L__BB3_46:
	and.b32  	%r47, %r57, 15;
	setp.eq.s32 	%p33, %r47, 0;
	@%p33 bra 	$L__BB3_83;
	neg.s16 	%rs170, %rs174;
	cvt.u32.u16 	%r48, %rs170;
	and.b32  	%r23, %r48, 15;
	add.s32 	%r49, %r23, -1;
	setp.lt.u32 	%p34, %r49, 7;
	@%p34 bra 	$L__BB3_64;
	cvt.u64.u32 	%rd16, %r61;
	add.s64 	%rd6, %rd1, %rd16;
	ld.local.u8 	%rs37, [%rd6];
	ld.local.u8 	%rs192, [%rd6+1];
	setp.le.u16 	%p35, %rs37, %rs192;
	@%p35 bra 	$L__BB3_50;
	st.local.u8 	[%rd6], %rs192;
	st.local.u8 	[%rd6+1], %rs37;
	mov.u16 	%rs192, %rs37;
$L__BB3_50:
	ld.local.u8 	%rs193, [%rd6+2];
	setp.le.u16 	%p36, %rs192, %rs193;
	@%p36 bra 	$L__BB3_52;
	st.local.u8 	[%rd6+1], %rs193;
	st.local.u8 	[%rd6+2], %rs192;
	mov.u16 	%rs193, %rs192;
$L__BB3_52:
	ld.local.u8 	%rs194, [%rd6+3];
	setp.le.u16 	%p37, %rs193, %rs194;
	@%p37 bra 	$L__BB3_54;
	st.local.u8 	[%rd6+2], %rs194;
	st.local.u8 	[%rd6+3], %rs193;
	mov.u16 	%rs194, %rs193;
$L__BB3_54:
	ld.local.u8 	%rs195, [%rd6+4];
	setp.le.u16 	%p38, %rs194, %rs195;
	@%p38 bra 	$L__BB3_56;
	st.local.u8 	[%rd6+3], %rs195;
	st.local.u8 	[%rd6+4], %rs194;
	mov.u16 	%rs195, %rs194;
$L__BB3_56:
	ld.local.u8 	%rs196, [%rd6+5];
	setp.le.u16 	%p39, %rs195, %rs196;
	@%p39 bra 	$L__BB3_58;
	st.local.u8 	[%rd6+4], %rs196;
	st.local.u8 	[%rd6+5], %rs195;
	mov.u16 	%rs196, %rs195;
$L__BB3_58:
	ld.local.u8 	%rs197, [%rd6+6];
	setp.le.u16 	%p40, %rs196, %rs197;
	@%p40 bra 	$L__BB3_60;
	st.local.u8 	[%rd6+5], %rs197;
	st.local.u8 	[%rd6+6], %rs196;
	mov.u16 	%rs197, %rs196;
$L__BB3_60:
	ld.local.u8 	%rs198, [%rd6+7];
	setp.le.u16 	%p41, %rs197, %rs198;
	@%p41 bra 	$L__BB3_62;
	st.local.u8 	[%rd6+6], %rs198;
	st.local.u8 	[%rd6+7], %rs197;
	mov.u16 	%rs198, %rs197;
$L__BB3_62:
	add.s32 	%r61, %r61, 8;
	ld.local.u8 	%rs52, [%rd6+8];
	setp.le.u16 	%p42, %rs198, %rs52;
	@%p42 bra 	$L__BB3_64;
	st.local.u8 	[%rd6+7], %rs52;
	st.local.u8 	[%rd6+8], %rs198;
$L__BB3_64:
	and.b32  	%r50, %r23, 7;
	setp.eq.s32 	%p43, %r50, 0;
	@%p43 bra 	$L__BB3_83;
	neg.s16 	%rs171, %rs173;
	cvt.u32.u16 	%r51, %rs171;
	and.b32  	%r52, %r51, 7;
	and.b32  	%r26, %r51, 3;
	add.s32 	%r53, %r52, -1;
	setp.lt.u32 	%p44, %r53, 3;
	@%p44 bra 	$L__BB3_74;
	cvt.u64.u32 	%rd17, %r61;
	add.s64 	%rd7, %rd1, %rd17;
	ld.local.u8 	%rs53, [%rd7];
	ld.local.u8 	%rs199, [%rd7+1];
	setp.le.u16 	%p45, %rs53, %rs199;
	@%p45 bra 	$L__BB3_68;
	st.local.u8 	[%rd7], %rs199;
	st.local.u8 	[%rd7+1], %rs53;
	mov.u16 	%rs199, %rs53;
$L__BB3_68:
	ld.local.u8 	%rs200, [%rd7+2];
	setp.le.u16 	%p46, %rs199, %rs200;
	@%p46 bra 	$L__BB3_70;
	st.local.u8 	[%rd7+1], %rs200;
	st.local.u8 	[%rd7+2], %rs199;
	mov.u16 	%rs200, %rs199;
$L__BB3_70:
	ld.local.u8 	%rs201, [%rd7+3];
	setp.le.u16 	%p47, %rs200, %rs201;
	@%p47 bra 	$L__BB3_72;
	st.local.u8 	[%rd7+2], %rs201;
	st.local.u8 	[%rd7+3], %rs200;
	mov.u16 	%rs201, %rs200;
$L__BB3_72:
	add.s32 	%r61, %r61, 4;
	ld.local.u8 	%rs60, [%rd7+4];
	setp.le.u16 	%p48, %rs201, %rs60;
	@%p48 bra 	$L__BB3_74;
	st.local.u8 	[%rd7+3], %rs60;
	st.local.u8 	[%rd7+4], %rs201;
$L__BB3_74:
	setp.eq.s32 	%p49, %r26, 0;
	@%p49 bra 	$L__BB3_83;
	cvt.u64.u32 	%rd18, %r61;
	add.s64 	%rd8, %rd1, %rd18;
	ld.local.u8 	%rs61, [%rd8];
	ld.local.u8 	%rs202, [%rd8+1];
	setp.le.u16 	%p50, %rs61, %rs202;
	@%p50 bra 	$L__BB3_77;
	st.local.u8 	[%rd8], %rs202;
	st.local.u8 	[%rd8+1], %rs61;
	mov.u16 	%rs202, %rs61;
$L__BB3_77:
	setp.eq.s32 	%p51, %r26, 1;
	@%p51 bra 	$L__BB3_83;
	ld.local.u8 	%rs203, [%rd8+2];
	setp.le.u16 	%p52, %rs202, %rs203;
	@%p52 bra 	$L__BB3_80;
	st.local.u8 	[%rd8+1], %rs203;
	st.local.u8 	[%rd8+2], %rs202;
	mov.u16 	%rs203, %rs202;
$L__BB3_80:
	setp.eq.s32 	%p53, %r26, 2;
	@%p53 bra 	$L__BB3_83;
	ld.local.u8 	%rs66, [%rd8+3];
	setp.le.u16 	%p54, %rs203, %rs66;
	@%p54 bra 	$L__BB3_83;
	st.local.u8 	[%rd8+2], %rs66;
	st.local.u8 	[%rd8+3], %rs203;
$L__BB3_83:
	add.s32 	%r58, %r58, 1;
	add.s32 	%r57, %r57, -1;
	setp.ne.s32 	%p55, %r58, 80;
	add.s16 	%rs174, %rs174, 1;
	add.s16 	%rs173, %rs173, 1;
	@%p55 bra 	$L__BB3_11;
	ld.local.u8 	%rs172, [%rd1+40];
	mad.lo.s32 	%r54, %r31, %r6, %r5;
	cvt.s64.s32 	%rd19, %r54;
	cvta.to.global.u64 	%rd20, %rd10;
	add.s64 	%rd21, %rd20, %rd19;
	st.global.u8 	[%rd21], %rs172;
$L__BB3_85:
	ret;

}
	// .globl	_Z24medianFilterSharedKernelILi16ELi16ELi11EEvPhS0_ii
.visible .entry _Z24medianFilterSharedKernelILi16ELi16ELi11EEvPhS0_ii(
	.param .u64 .ptr .align 1 _Z24medianFilterSharedKernelILi16ELi16ELi11EEvPhS0_ii_param_0,
	.param .u64 .ptr .align 1 _Z24medianFilterSharedKernelILi16ELi16ELi11EEvPhS0_ii_param_1,
	.param .u32 _Z24medianFilterSharedKernelILi16ELi16ELi11EEvPhS0_ii_param_2,
	.param .u32 _Z24medianFilterSharedKernelILi16ELi16ELi11EEvPhS0_ii_param_3
)
{
	.local .align 1 .b8 	__local_depot4[121];
	.reg .b64 	%SP;
	.reg .b64 	%SPL;
	.reg .pred 	%p<56>;
	.reg .b16 	%rs<244>;
	.reg .b32 	%r<63>;
	.reg .b64 	%rd<23>;
	// demoted variable
	.shared .align 1 .b8 _ZZ24medianFilterSharedKernelILi16ELi16ELi11EEvPhS0_iiE9sharedMem[702];
	mov.u64 	%SPL, __local_depot4;
	ld.param.u64 	%rd9, [_Z24medianFilterSharedKernelILi16ELi16ELi11EEvPhS0_ii_param_0];
	ld.param.u64 	%rd10, [_Z24medianFilterSharedKernelILi16ELi16ELi11EEvPhS0_ii_param_1];
	ld.param.u32 	%r31, [_Z24medianFilterSharedKernelILi16ELi16ELi11EEvPhS0_ii_param_2];
	ld.param.u32 	%r32, [_Z24medianFilterSharedKernelILi16ELi16ELi11EEvPhS0_ii_param_3];
	add.u64 	%rd1, %SPL, 0;
	mov.u32 	%r1, %tid.x;
	mov.u32 	%r2, %tid.y;
	mov.u32 	%r33, %ctaid.x;
	shl.b32 	%r3, %r33, 4;
	mov.u32 	%r34, %ctaid.y;
	shl.b32 	%r4, %r34, 4;
	add.s32 	%r5, %r3, %r1;
	add.s32 	%r6, %r4, %r2;
	setp.gt.u32 	%p1, %r2, 25;
	@%p1 bra 	$L__BB4_9;
	cvta.to.global.u64 	%rd2, %rd9;
	mov.u32 	%r55, %r2;
$L__BB4_2:
	setp.gt.u32 	%p2, %r1, 25;
	@%p2 bra 	$L__BB4_8;
	add.s32 	%r8, %r55, %r4;
	add.s32 	%r9, %r8, -5;
	mov.u32 	%r35, _ZZ24medianFilterSharedKernelILi16ELi16ELi11EEvPhS0_iiE9sharedMem;
	mad.lo.s32 	%r10, %r55, 27, %r35;
	mul.lo.s32 	%r11, %r9, %r31;
	cvt.s64.s32 	%rd12, %r11;
	mov.u32 	%r56, %r1;
$L__BB4_4:
	setp.ge.s32 	%p3, %r9, %r32;
	setp.lt.u32 	%p4, %r8, 5;
	add.s32 	%r13, %r56, %r3;
	add.s32 	%r36, %r13, -5;
	setp.lt.s32 	%p5, %r13, 5;
	setp.ge.s32 	%p6, %r36, %r31;
	or.pred  	%p7, %p5, %p6;
	or.pred  	%p8, %p7, %p4;
	or.pred  	%p9, %p8, %p3;
	@%p9 bra 	$L__BB4_6;
	cvt.u64.u32 	%rd13, %r13;
	add.s64 	%rd14, %rd13, %rd12;
	add.s64 	%rd15, %rd2, %rd14;
	ld.global.u8 	%rs70, [%rd15+-5];
	add.s32 	%r38, %r10, %r56;
	st.shared.u8 	[%r38], %rs70;
	bra.uni 	$L__BB4_7;
$L__BB4_6:
	add.s32 	%r37, %r10, %r56;
	mov.b16 	%rs69, 0;
	st.shared.u8 	[%r37], %rs69;
$L__BB4_7:
	add.s32 	%r14, %r56, 16;
	setp.lt.u32 	%p10, %r56, 10;
	mov.u32 	%r56, %r14;
	@%p10 bra 	$L__BB4_4;
$L__BB4_8:
	add.s32 	%r15, %r55, 16;
	setp.lt.u32 	%p11, %r55, 10;
	mov.u32 	%r55, %r15;
	@%p11 bra 	$L__BB4_2;
$L__BB4_9:
	bar.sync 	0;
	setp.ge.s32 	%p12, %r5, %r31;
	setp.ge.s32 	%p13, %r6, %r32;
	or.pred  	%p14, %p12, %p13;
	@%p14 bra 	$L__BB4_85;
	mov.u32 	%r42, _ZZ24medianFilterSharedKernelILi16ELi16ELi11EEvPhS0_iiE9sharedMem;
	mad.lo.s32 	%r43, %r2, 27, %r42;
	add.s32 	%r44, %r43, %r1;
	ld.shared.u8 	%rs73, [%r44];
	st.local.u8 	[%rd1], %rs73;
	ld.shared.u8 	%rs74, [%r44+1];
	st.local.u8 	[%rd1+1], %rs74;
	ld.shared.u8 	%rs75, [%r44+2];
	st.local.u8 	[%rd1+2], %rs75;
	ld.shared.u8 	%rs76, [%r44+3];
	st.local.u8 	[%rd1+3], %rs76;
	ld.shared.u8 	%rs77, [%r44+4];
	st.local.u8 	[%rd1+4], %rs77;
	ld.shared.u8 	%rs78, [%r44+5];
	st.local.u8 	[%rd1+5], %rs78;
	ld.shared.u8 	%rs79, [%r44+6];
	st.local.u8 	[%rd1+6], %rs79;
	ld.shared.u8 	%rs80, [%r44+7];
	st.local.u8 	[%rd1+7], %rs80;
	ld.shared.u8 	%rs81, [%r44+8];
	add.s64 	%rd3, %rd1, 8;
	st.local.u8 	[%rd1+8], %rs81;
	ld.shared.u8 	%rs82, [%r44+9];
	st.local.u8 	[%rd1+9], %rs82;
	ld.shared.u8 	%rs83, [%r44+10];
	st.local.u8 	[%rd1+10], %rs83;
	ld.shared.u8 	%rs84, [%r44+27];
	st.local.u8 	[%rd1+11], %rs84;
	ld.shared.u8 	%rs85, [%r44+28];
	st.local.u8 	[%rd1+12], %rs85;
	ld.shared.u8 	%rs86, [%r44+29];
	st.local.u8 	[%rd1+13], %rs86;
	ld.shared.u8 	%rs87, [%r44+30];
	st.local.u8 	[%rd1+14], %rs87;
	ld.shared.u8 	%rs88, [%r44+31];
	st.local.u8 	[%rd1+15], %rs88;
	ld.shared.u8 	%rs89, [%r44+32];
	st.local.u8 	[%rd1+16], %rs89;
	ld.shared.u8 	%rs90, [%r44+33];
	st.local.u8 	[%rd1+17], %rs90;
	ld.shared.u8 	%rs91, [%r44+34];
	st.local.u8 	[%rd1+18], %rs91;
	ld.shared.u8 	%rs92, [%r44+35];
	st.local.u8 	[%rd1+19], %rs92;
	ld.shared.u8 	%rs93, [%r44+36];
	st.local.u8 	[%rd1+20], %rs93;
	ld.shared.u8 	%rs94, [%r44+37];
	st.local.u8 	[%rd1+21], %rs94;
	ld.shared.u8 	%rs95, [%r44+54];
	st.local.u8 	[%rd1+22], %rs95;
	ld.shared.u8 	%rs96, [%r44+55];
	st.local.u8 	[%rd1+23], %rs96;
	ld.shared.u8 	%rs97, [%r44+56];
	st.local.u8 	[%rd1+24], %rs97;
	ld.shared.u8 	%rs98, [%r44+57];
	st.local.u8 	[%rd1+25], %rs98;
	ld.shared.u8 	%rs99, [%r44+58];
	st.local.u8 	[%rd1+26], %rs99;
	ld.shared.u8 	%rs100, [%r44+59];
	st.local.u8 	[%rd1+27], %rs100;
	ld.shared.u8 	%rs101, [%r44+60];
	st.local.u8 	[%rd1+28], %rs101;
	ld.shared.u8 	%rs102, [%r44+61];
	st.local.u8 	[%rd1+29], %rs102;
	ld.shared.u8 	%rs103, [%r44+62];
	st.local.u8 	[%rd1+30], %rs103;
	ld.shared.u8 	%rs104, [%r44+63];
	st.local.u8 	[%rd1+31], %rs104;
	ld.shared.u8 	%rs105, [%r44+64];
	st.local.u8 	[%rd1+32], %rs105;
	ld.shared.u8 	%rs106, [%r44+81];
	st.local.u8 	[%rd1+33], %rs106;
	ld.shared.u8 	%rs107, [%r44+82];
	st.local.u8 	[%rd1+34], %rs107;
	ld.shared.u8 	%rs108, [%r44+83];
	st.local.u8 	[%rd1+35], %rs108;
	ld.shared.u8 	%rs109, [%r44+84];
	st.local.u8 	[%rd1+36], %rs109;
	ld.shared.u8 	%rs110, [%r44+85];
	st.local.u8 	[%rd1+37], %rs110;
	ld.shared.u8 	%rs111, [%r44+86];
	st.local.u8 	[%rd1+38], %rs111;
	ld.shared.u8 	%rs112, [%r44+87];
	st.local.u8 	[%rd1+39], %rs112;
	ld.shared.u8 	%rs113, [%r44+88];
	st.local.u8 	[%rd1+40], %rs113;
	ld.shared.u8 	%rs114, [%r44+89];
	st.local.u8 	[%rd1+41], %rs114;
	ld.shared.u8 	%rs115, [%r44+90];
	st.local.u8 	[%rd1+42], %rs115;
	ld.shared.u8 	%rs116, [%r44+91];
	st.local.u8 	[%rd1+43], %rs116;
	ld.shared.u8 	%rs117, [%r44+108];
	st.local.u8 	[%rd1+44], %rs117;
	ld.shared.u8 	%rs118, [%r44+109];
	st.local.u8 	[%rd1+45], %rs118;
	ld.shared.u8 	%rs119, [%r44+110];
	st.local.u8 	[%rd1+46], %rs119;
	ld.shared.u8 	%rs120, [%r44+111];
	st.local.u8 	[%rd1+47], %rs120;
	ld.shared.u8 	%rs121, [%r44+112];
	st.local.u8 	[%rd1+48], %rs121;
	ld.shared.u8 	%rs122, [%r44+113];
	st.local.u8 	[%rd1+49], %rs122;
	ld.shared.u8 	%rs123, [%r44+114];
	st.local.u8 	[%rd1+50], %rs123;
	ld.shared.u8 	%rs124, [%r44+115];
	st.local.u8 	[%rd1+51], %rs124;
	ld.shared.u8 	%rs125, [%r44+116];
	st.local.u8 	[%rd1+52], %rs125;
	ld.shared.u8 	%rs126, [%r44+117];
	st.local.u8 	[%rd1+53], %rs126;
	ld.shared.u8 	%rs127, [%r44+118];
	st.local.u8 	[%rd1+54], %rs127;
	ld.shared.u8 	%rs128, [%r44+135];
	st.local.u8 	[%rd1+55], %rs128;
	ld.shared.u8 	%rs129, [%r44+136];
	st.local.u8 	[%rd1+56], %rs129;
	ld.shared.u8 	%rs130, [%r44+137];
	st.local.u8 	[%rd1+57], %rs130;
	ld.shared.u8 	%rs131, [%r44+138];
	st.local.u8 	[%rd1+58], %rs131;
	ld.shared.u8 	%rs132, [%r44+139];
	st.local.u8 	[%rd1+59], %rs132;
	ld.shared.u8 	%rs133, [%r44+140];
	st.local.u8 	[%rd1+60], %rs133;
	ld.shared.u8 	%rs134, [%r44+141];
	st.local.u8 	[%rd1+61], %rs134;
	ld.shared.u8 	%rs135, [%r44+142];
	st.local.u8 	[%rd1+62], %rs135;
	ld.shared.u8 	%rs136, [%r44+143];
	st.local.u8 	[%rd1+63], %rs136;
	ld.shared.u8 	%rs137, [%r44+144];
	st.local.u8 	[%rd1+64], %rs137;
	ld.shared.u8 	%rs138, [%r44+145];
	st.local.u8 	[%rd1+65], %rs138;
	ld.shared.u8 	%rs139, [%r44+162];
	st.local.u8 	[%rd1+66], %rs139;
	ld.shared.u8 	%rs140, [%r44+163];
	st.local.u8 	[%rd1+67], %rs140;
	ld.shared.u8 	%rs141, [%r44+164];
	st.local.u8 	[%rd1+68], %rs141;
	ld.shared.u8 	%rs142, [%r44+165];
	st.local.u8 	[%rd1+69], %rs142;
	ld.shared.u8 	%rs143, [%r44+166];
	st.local.u8 	[%rd1+70], %rs143;
	ld.shared.u8 	%rs144, [%r44+167];
	st.local.u8 	[%rd1+71], %rs144;
	ld.shared.u8 	%rs145, [%r44+168];
	st.local.u8 	[%rd1+72], %rs145;
	ld.shared.u8 	%rs146, [%r44+169];
	st.local.u8 	[%rd1+73], %rs146;
	ld.shared.u8 	%rs147, [%r44+170];
	st.local.u8 	[%rd1+74], %rs147;
	ld.shared.u8 	%rs148, [%r44+171];
	st.local.u8 	[%rd1+75], %rs148;
	ld.shared.u8 	%rs149, [%r44+172];
	st.local.u8 	[%rd1+76], %rs149;
	ld.shared.u8 	%rs150, [%r44+189];
	st.local.u8 	[%rd1+77], %rs150;
	ld.shared.u8 	%rs151, [%r44+190];
	st.local.u8 	[%rd1+78], %rs151;
	ld.shared.u8 	%rs152, [%r44+191];
	st.local.u8 	[%rd1+79], %rs152;
	ld.shared.u8 	%rs153, [%r44+192];
	st.local.u8 	[%rd1+80], %rs153;
	ld.shared.u8 	%rs154, [%r44+193];
	st.local.u8 	[%rd1+81], %rs154;
	ld.shared.u8 	%rs155, [%r44+194];
	st.local.u8 	[%rd1+82], %rs155;
	ld.shared.u8 	%rs156, [%r44+195];
	st.local.u8 	[%rd1+83], %rs156;
	ld.shared.u8 	%rs157, [%r44+196];
	st.local.u8 	[%rd1+84], %rs157;
	ld.shared.u8 	%rs158, [%r44+197];
	st.local.u8 	[%rd1+85], %rs158;
	ld.shared.u8 	%rs159, [%r44+198];
	st.local.u8 	[%rd1+86], %rs159;
	ld.shared.u8 	%rs160, [%r44+199];
	st.local.u8 	[%rd1+87], %rs160;
	ld.shared.u8 	%rs161, [%r44+216];
	st.local.u8 	[%rd1+88], %rs161;
	ld.shared.u8 	%rs162, [%r44+217];
	st.local.u8 	[%rd1+89], %rs162;
	ld.shared.u8 	%rs163, [%r44+218];
	st.local.u8 	[%rd1+90], %rs163;
	ld.shared.u8 	%rs164, [%r44+219];
	st.local.u8 	[%rd1+91], %rs164;
	ld.shared.u8 	%rs165, [%r44+220];
	st.local.u8 	[%rd1+92], %rs165;
	ld.shared.u8 	%rs166, [%r44+221];
	st.local.u8 	[%rd1+93], %rs166;
	ld.shared.u8 	%rs167, [%r44+222];
	st.local.u8 	[%rd1+94], %rs167;
	ld.shared.u8 	%rs168, [%r44+223];
	st.local.u8 	[%rd1+95], %rs168;
	ld.shared.u8 	%rs169, [%r44+224];
	st.local.u8 	[%rd1+96], %rs169;
	ld.shared.u8 	%rs170, [%r44+225];
	st.local.u8 	[%rd1+97], %rs170;
	ld.shared.u8 	%rs171, [%r44+226];
	st.local.u8 	[%rd1+98], %rs171;
	ld.shared.u8 	%rs172, [%r44+243];
	st.local.u8 	[%rd1+99], %rs172;
	ld.shared.u8 	%rs173, [%r44+244];
	st.local.u8 	[%rd1+100], %rs173;
	ld.shared.u8 	%rs174, [%r44+245];
	st.local.u8 	[%rd1+101], %rs174;
	ld.shared.u8 	%rs175, [%r44+246];
	st.local.u8 	[%rd1+102], %rs175;
	ld.shared.u8 	%rs176, [%r44+247];
	st.local.u8 	[%rd1+103], %rs176;
	ld.shared.u8 	%rs177, [%r44+248];
	st.local.u8 	[%rd1+104], %rs177;
	ld.shared.u8 	%rs178, [%r44+249];
	st.local.u8 	[%rd1+105], %rs178;
	ld.shared.u8 	%rs179, [%r44+250];
	st.local.u8 	[%rd1+106], %rs179;
	ld.shared.u8 	%rs180, [%r44+251];
	st.local.u8 	[%rd1+107], %rs180;
	ld.shared.u8 	%rs181, [%r44+252];
	st.local.u8 	[%rd1+108], %rs181;
	ld.shared.u8 	%rs182, [%r44+253];
	st.local.u8 	[%rd1+109], %rs182;
	ld.shared.u8 	%rs183, [%r44+270];
	st.local.u8 	[%rd1+110], %rs183;
	ld.shared.u8 	%rs184, [%r44+271];
	st.local.u8 	[%rd1+111], %rs184;
	ld.shared.u8 	%rs185, [%r44+272];
	st.local.u8 	[%rd1+112], %rs185;
	ld.shared.u8 	%rs186, [%r44+273];
	st.local.u8 	[%rd1+113], %rs186;
	ld.shared.u8 	%rs187, [%r44+274];
	st.local.u8 	[%rd1+114], %rs187;
	ld.shared.u8 	%rs188, [%r44+275];
	st.local.u8 	[%rd1+115], %rs188;
	ld.shared.u8 	%rs189, [%r44+276];
	st.local.u8 	[%rd1+116], %rs189;
	ld.shared.u8 	%rs190, [%r44+277];
	st.local.u8 	[%rd1+117], %rs190;
	ld.shared.u8 	%rs191, [%r44+278];
	st.local.u8 	[%rd1+118], %rs191;
	ld.shared.u8 	%rs192, [%r44+279];
	st.local.u8 	[%rd1+119], %rs192;
	ld.shared.u8 	%rs193, [%r44+280];
	st.local.u8 	[%rd1+120], %rs193;
	mov.b32 	%r58, 0;
	mov.b32 	%r57, 120;
	mov.b16 	%rs213, 0;
	mov.u16 	%rs214, %rs213;
$L__BB4_11:
	add.s32 	%r46, %r58, -105;
	setp.lt.u32 	%p15, %r46, 15;
	mov.b32 	%r61, 0;
	@%p15 bra 	$L__BB4_46;
	and.b32  	%r61, %r57, -16;
	ld.local.u8 	%rs215, [%rd1];
	neg.s32 	%r59, %r61;
	mov.u64 	%rd22, %rd3;
$L__BB4_13:
	.pragma "nounroll";
	ld.local.u8 	%rs216, [%rd22+-7];
	setp.le.u16 	%p16, %rs215, %rs216;
	@%p16 bra 	$L__BB4_15;
	st.local.u8 	[%rd22+-8], %rs216;
	st.local.u8 	[%rd22+-7], %rs215;
	mov.u16 	%rs216, %rs215;
$L__BB4_15:
	ld.local.u8 	%rs217, [%rd22+-6];
	setp.le.u16 	%p17, %rs216, %rs217;
	@%p17 bra 	$L__BB4_17;
	st.local.u8 	[%rd22+-7], %rs217;
	st.local.u8 	[%rd22+-6], %rs216;
	mov.u16 	%rs217, %rs216;
$L__BB4_17:
	ld.local.u8 	%rs218, [%rd22+-5];
	setp.le.u16 	%p18, %rs217, %rs218;
	@%p18 bra 	$L__BB4_19;
	st.local.u8 	[%rd22+-6], %rs218;
	st.local.u8 	[%rd22+-5], %rs217;
	mov.u16 	%rs218, %rs217;
$L__BB4_19:
	ld.local.u8 	%rs219, [%rd22+-4];
	setp.le.u16 	%p19, %rs218, %rs219;
	@%p19 bra 	$L__BB4_21;
	st.local.u8 	[%rd22+-5], %rs219;
	st.local.u8 	[%rd22+-4], %rs218;
	mov.u16 	%rs219, %rs218;
$L__BB4_21:
	ld.local.u8 	%rs220, [%rd22+-3];
	setp.le.u16 	%p20, %rs219, %rs220;
	@%p20 bra 	$L__BB4_23;
	st.local.u8 	[%rd22+-4], %rs220;
	st.local.u8 	[%rd22+-3], %rs219;
	mov.u16 	%rs220, %rs219;
$L__BB4_23:
	ld.local.u8 	%rs221, [%rd22+-2];
	setp.le.u16 	%p21, %rs220, %rs221;
	@%p21 bra 	$L__BB4_25;
	st.local.u8 	[%rd22+-3], %rs221;
	st.local.u8 	[%rd22+-2], %rs220;
	mov.u16 	%rs221, %rs220;
$L__BB4_25:
	ld.local.u8 	%rs222, [%rd22+-1];
	setp.le.u16 	%p22, %rs221, %rs222;
	@%p22 bra 	$L__BB4_27;
	st.local.u8 	[%rd22+-2], %rs222;
	st.local.u8 	[%rd22+-1], %rs221;
	mov.u16 	%rs222, %rs221;
$L__BB4_27:
	ld.local.u8 	%rs223, [%rd22];
	setp.le.u16 	%p23, %rs222, %rs223;
	@%p23 bra 	$L__BB4_29;
	st.local.u8 	[%rd22+-1], %rs223;
	st.local.u8 	[%rd22], %rs222;
	mov.u16 	%rs223, %rs222;
$L__BB4_29:
	ld.local.u8 	%rs224, [%rd22+1];
	setp.le.u16 	%p24, %rs223, %rs224;
	@%p24 bra 	$L__BB4_31;
	st.local.u8 	[%rd22], %rs224;
	st.local.u8 	[%rd22+1], %rs223;
	mov.u16 	%rs224, %rs223;
$L__BB4_31:
	ld.local.u8 	%rs225, [%rd22+2];
	setp.le.u16 	%p25, %rs224, %rs225;
	@%p25 bra 	$L__BB4_33;
	st.local.u8 	[%rd22+1], %rs225;
	st.local.u8 	[%rd22+2], %rs224;
	mov.u16 	%rs225, %rs224;
$L__BB4_33:
	ld.local.u8 	%rs226, [%rd22+3];
	setp.le.u16 	%p26, %rs225, %rs226;
	@%p26 bra 	$L__BB4_35;
	st.local.u8 	[%rd22+2], %rs226;
	st.local.u8 	[%rd22+3], %rs225;
	mov.u16 	%rs226, %rs225;
$L__BB4_35:
	ld.local.u8 	%rs227, [%rd22+4];
	setp.le.u16 	%p27, %rs226, %rs227;
	@%p27 bra 	$L__BB4_37;
	st.local.u8 	[%rd22+3], %rs227;
	st.local.u8 	[%rd22+4], %rs226;
	mov.u16 	%rs227, %rs226;
$L__BB4_37:
	ld.local.u8 	%rs228, [%rd22+5];
	setp.le.u16 	%p28, %rs227, %rs228;
	@%p28 bra 	$L__BB4_39;
	st.local.u8 	[%rd22+4], %rs228;
	st.local.u8 	[%rd22+5], %rs227;
	mov.u16 	%rs228, %rs227;
$L__BB4_39:
	ld.local.u8 	%rs229, [%rd22+6];
	setp.le.u16 	%p29, %rs228, %rs229;
	@%p29 bra 	$L__BB4_41;
	st.local.u8 	[%rd22+5], %rs229;
	st.local.u8 	[%rd22+6], %rs228;
	mov.u16 	%rs229, %rs228;
$L__BB4_41:
	ld.local.u8 	%rs230, [%rd22+7];
	setp.le.u16 	%p30, %rs229, %rs230;
	@%p30 bra 	$L__BB4_43;
	st.local.u8 	[%rd22+6], %rs230;
	st.local.u8 	[%rd22+7], %rs229;
	mov.u16 	%rs230, %rs229;
$L__BB4_43:
	ld.local.u8 	%rs215, [%rd22+8];
	setp.le.u16 	%p31, %rs230, %rs215;
	@%p31 bra 	$L__BB4_45;
	st.local.u8 	[%rd22+7], %rs215;
	st.local.u8 	[%rd22+8], %rs230;
	mov.u16 	%rs215, %rs230;
$L__BB4_45:
	add.s32 	%r59, %r59, 16;
	add.s64 	%rd22, %rd22, 16;
	setp.ne.s32 	%p32, %r59, 0;
	@%p32 bra 	$L__BB4_13;
$L__BB4_46:
	and.b32  	%r47, %r57, 15;
	setp.eq.s32 	%p33, %r47, 0;
	@%p33 bra 	$L__BB4_83;
	sub.s16 	%rs210, 8, %rs214;
	cvt.u32.u16 	%r48, %rs210;
	and.b32  	%r23, %r48, 15;
	add.s32 	%r49, %r23, -1;
	setp.lt.u32 	%p34, %r49, 7;
	@%p34 bra 	$L__BB4_64;
	cvt.u64.u32 	%rd16, %r61;
	add.s64 	%rd6, %rd1, %rd16;
	ld.local.u8 	%rs37, [%rd6];
	ld.local.u8 	%rs232, [%rd6+1];
	setp.le.u16 	%p35, %rs37, %rs232;
	@%p35 bra 	$L__BB4_50;
	st.local.u8 	[%rd6], %rs232;
	st.local.u8 	[%rd6+1], %rs37;
	mov.u16 	%rs232, %rs37;
$L__BB4_50:
	ld.local.u8 	%rs233, [%rd6+2];
	setp.le.u16 	%p36, %rs232, %rs233;
	@%p36 bra 	$L__BB4_52;
	st.local.u8 	[%rd6+1], %rs233;
	st.local.u8 	[%rd6+2], %rs232;
	mov.u16 	%rs233, %rs232;
$L__BB4_52:
	ld.local.u8 	%rs234, [%rd6+3];
	setp.le.u16 	%p37, %rs233, %rs234;
	@%p37 bra 	$L__BB4_54;
	st.local.u8 	[%rd6+2], %rs234;
	st.local.u8 	[%rd6+3], %rs233;
	mov.u16 	%rs234, %rs233;
$L__BB4_54:
	ld.local.u8 	%rs235, [%rd6+4];
	setp.le.u16 	%p38, %rs234, %rs235;
	@%p38 bra 	$L__BB4_56;
	st.local.u8 	[%rd6+3], %rs235;
	st.local.u8 	[%rd6+4], %rs234;
	mov.u16 	%rs235, %rs234;
$L__BB4_56:
	ld.local.u8 	%rs236, [%rd6+5];
	setp.le.u16 	%p39, %rs235, %rs236;
	@%p39 bra 	$L__BB4_58;
	st.local.u8 	[%rd6+4], %rs236;
	st.local.u8 	[%rd6+5], %rs235;
	mov.u16 	%rs236, %rs235;
$L__BB4_58:
	ld.local.u8 	%rs237, [%rd6+6];
	setp.le.u16 	%p40, %rs236, %rs237;
	@%p40 bra 	$L__BB4_60;
	st.local.u8 	[%rd6+5], %rs237;
	st.local.u8 	[%rd6+6], %rs236;
	mov.u16 	%rs237, %rs236;
$L__BB4_60:
	ld.local.u8 	%rs238, [%rd6+7];
	setp.le.u16 	%p41, %rs237, %rs238;
	@%p41 bra 	$L__BB4_62;
	st.local.u8 	[%rd6+6], %rs238;
	st.local.u8 	[%rd6+7], %rs237;
	mov.u16 	%rs238, %rs237;
$L__BB4_62:
	add.s32 	%r61, %r61, 8;
	ld.local.u8 	%rs52, [%rd6+8];
	setp.le.u16 	%p42, %rs238, %rs52;
	@%p42 bra 	$L__BB4_64;
	st.local.u8 	[%rd6+7], %rs52;
	st.local.u8 	[%rd6+8], %rs238;
$L__BB4_64:
	and.b32  	%r50, %r23, 7;
	setp.eq.s32 	%p43, %r50, 0;
	@%p43 bra 	$L__BB4_83;
	neg.s16 	%rs211, %rs213;
	cvt.u32.u16 	%r51, %rs211;
	and.b32  	%r52, %r51, 7;
	and.b32  	%r26, %r51, 3;
	add.s32 	%r53, %r52, -1;
	setp.lt.u32 	%p44, %r53, 3;
	@%p44 bra 	$L__BB4_74;
	cvt.u64.u32 	%rd17, %r61;
	add.s64 	%rd7, %rd1, %rd17;
	ld.local.u8 	%rs53, [%rd7];
	ld.local.u8 	%rs239, [%rd7+1];
	setp.le.u16 	%p45, %rs53, %rs239;
	@%p45 bra 	$L__BB4_68;
	st.local.u8 	[%rd7], %rs239;
	st.local.u8 	[%rd7+1], %rs53;
	mov.u16 	%rs239, %rs53;
$L__BB4_68:
	ld.local.u8 	%rs240, [%rd7+2];
	setp.le.u16 	%p46, %rs239, %rs240;
	@%p46 bra 	$L__BB4_70;
	st.local.u8 	[%rd7+1], %rs240;
	st.local.u8 	[%rd7+2], %rs239;
	mov.u16 	%rs240, %rs239;
$L__BB4_70:
	ld.local.u8 	%rs241, [%rd7+3];
	setp.le.u16 	%p47, %rs240, %rs241;
	@%p47 bra 	$L__BB4_72;
	st.local.u8 	[%rd7+2], %rs241;
	st.local.u8 	[%rd7+3], %rs240;
	mov.u16 	%rs241, %rs240;
$L__BB4_72:
	add.s32 	%r61, %r61, 4;
	ld.local.u8 	%rs60, [%rd7+4];
	setp.le.u16 	%p48, %rs241, %rs60;
	@%p48 bra 	$L__BB4_74;
	st.local.u8 	[%rd7+3], %rs60;
	st.local.u8 	[%rd7+4], %rs241;
$L__BB4_74:
	setp.eq.s32 	%p49, %r26, 0;
	@%p49 bra 	$L__BB4_83;
	cvt.u64.u32 	%rd18, %r61;
	add.s64 	%rd8, %rd1, %rd18;
	ld.local.u8 	%rs61, [%rd8];
	ld.local.u8 	%rs242, [%rd8+1];
	setp.le.u16 	%p50, %rs61, %rs242;
	@%p50 bra 	$L__BB4_77;
	st.local.u8 	[%rd8], %rs242;
	st.local.u8 	[%rd8+1], %rs61;
	mov.u16 	%rs242, %rs61;
$L__BB4_77:
	setp.eq.s32 	%p51, %r26, 1;
	@%p51 bra 	$L__BB4_83;
	ld.local.u8 	%rs243, [%rd8+2];
	setp.le.u16 	%p52, %rs242, %rs243;
	@%p52 bra 	$L__BB4_80;
	st.local.u8 	[%rd8+1], %rs243;
	st.local.u8 	[%rd8+2], %rs242;
	mov.u16 	%rs243, %rs242;
$L__BB4_80:
	setp.eq.s32 	%p53, %r26, 2;
	@%p53 bra 	$L__BB4_83;
	ld.local.u8 	%rs66, [%rd8+3];
	setp.le.u16 	%p54, %rs243, %rs66;
	@%p54 bra 	$L__BB4_83;
	st.local.u8 	[%rd8+2], %rs66;
	st.local.u8 	[%rd8+3], %rs243;
$L__BB4_83:
	add.s32 	%r58, %r58, 1;
	add.s32 	%r57, %r57, -1;
	setp.ne.s32 	%p55, %r58, 120;
	add.s16 	%rs214, %rs214, 1;
	add.s16 	%rs213, %rs213, 1;
	@%p55 bra 	$L__BB4_11;
	ld.local.u8 	%rs212, [%rd1+60];
	mad.lo.s32 	%r54, %r31, %r6, %r5;
	cvt.s64.s32 	%rd19, %r54;
	cvta.to.global.u64 	%rd20, %rd10;
	add.s64 	%rd21, %rd20, %rd19;
	st.global.u8 	[%rd21], %rs212;
$L__BB4_85:
	ret;

}


// ===== COMPILED SASS (sm_100) =====

	.target	sm_100

	.elftype	@"ET_EXEC"


//--------------------- .note.nv.tkinfo           --------------------------
	.section	.note.nv.tkinfo,"",@"SHT_NOTE"
	.sectionflags	@"SHF_NOTE_NV_TKINFO"
	.tkinfo
        /*0018*/ 	.word	0x00000002
        /*0030*/ 	.string	""
        /*0030*/ 	.string	"ptxas"
        /*0030*/ 	.string	"Cuda compilation tools, release 13.0, V13.0.88"
        /*0030*/ 	.string	"Build cuda_13.0.r13.0/compiler.36424714_0"
        /*0030*/ 	.string	"-arch sm_100 -m 64 "



//--------------------- .note.nv.cuinfo           --------------------------
	.section	.note.nv.cuinfo,"",@"SHT_NOTE"
	.sectionflags	@"SHF_NOTE_NV_CUINFO"
        /*0018*/ 	.short	0x0002
        /*001a*/ 	.short	0x0064
        /*001c*/ 	.short	0x0082
	.zero		2


//--------------------- .nv.info                  --------------------------
	.section	.nv.info,"",@"SHT_CUDA_INFO"
	.align	4


	//----- nvinfo : EIATTR_REGCOUNT
	.align		4
        /*0000*/ 	.byte	0x04, 0x2f
        /*0002*/ 	.short	(.L_1 - .L_0)
	.align		4
.L_0:
        /*0004*/ 	.word	index@(_Z24medianFilterSharedKernelILi16ELi16ELi3EEvPhS0_ii)
        /*0008*/ 	.word	0x00000013


	//----- nvinfo : EIATTR_FRAME_SIZE
	.align		4
.L_1:
        /*000c*/ 	.byte	0x04, 0x11
        /*000e*/ 	.short	(.L_3 - .L_2)
	.align		4
.L_2:
        /*0010*/ 	.word	index@(_Z24medianFilterSharedKernelILi16ELi16ELi3EEvPhS0_ii)
        /*0014*/ 	.word	0x00000000


	//----- nvinfo : EIATTR_REGCOUNT
	.align		4
.L_3:
        /*0018*/ 	.byte	0x04, 0x2f
        /*001a*/ 	.short	(.L_5 - .L_4)
	.align		4
.L_4:
        /*001c*/ 	.word	index@(_Z24medianFilterSharedKernelILi16ELi16ELi5EEvPhS0_ii)
        /*0020*/ 	.word	0x0000001f


	//----- nvinfo : EIATTR_FRAME_SIZE
	.align		4
.L_5:
        /*0024*/ 	.byte	0x04, 0x11
        /*0026*/ 	.short	(.L_7 - .L_6)
	.align		4
.L_6:
        /*0028*/ 	.word	index@(_Z24medianFilterSharedKernelILi16ELi16ELi5EEvPhS0_ii)
        /*002c*/ 	.word	0x00000020


	//----- nvinfo : EIATTR_REGCOUNT
	.align		4
.L_7:
        /*0030*/ 	.byte	0x04, 0x2f
        /*0032*/ 	.short	(.L_9 - .L_8)
	.align		4
.L_8:
        /*0034*/ 	.word	index@(_Z24medianFilterSharedKernelILi16ELi16ELi7EEvPhS0_ii)
        /*0038*/ 	.word	0x0000001f


	//----- nvinfo : EIATTR_FRAME_SIZE
	.align		4
.L_9:
        /*003c*/ 	.byte	0x04, 0x11
        /*003e*/ 	.short	(.L_11 - .L_10)
	.align		4
.L_10:
        /*0040*/ 	.word	index@(_Z24medianFilterSharedKernelILi16ELi16ELi7EEvPhS0_ii)
        /*0044*/ 	.word	0x00000038


	//----- nvinfo : EIATTR_REGCOUNT
	.align		4
.L_11:
        /*0048*/ 	.byte	0x04, 0x2f
        /*004a*/ 	.short	(.L_13 - .L_12)
	.align		4
.L_12:
        /*004c*/ 	.word	index@(_Z24medianFilterSharedKernelILi16ELi16ELi9EEvPhS0_ii)
        /*0050*/ 	.word	0x0000001f


	//----- nvinfo : EIATTR_FRAME_SIZE
	.align		4
.L_13:
        /*0054*/ 	.byte	0x04, 0x11
        /*0056*/ 	.short	(.L_15 - .L_14)
	.align		4
.L_14:
        /*0058*/ 	.word	index@(_Z24medianFilterSharedKernelILi16ELi16ELi9EEvPhS0_ii)
        /*005c*/ 	.word	0x00000058


	//----- nvinfo : EIATTR_REGCOUNT
	.align		4
.L_15:
        /*0060*/ 	.byte	0x04, 0x2f
        /*0062*/ 	.short	(.L_17 - .L_16)
	.align		4
.L_16:
        /*0064*/ 	.word	index@(_Z24medianFilterSharedKernelILi16ELi16ELi11EEvPhS0_ii)
        /*0068*/ 	.word	0x0000001f


	//----- nvinfo : EIATTR_FRAME_SIZE
	.align		4
.L_17:
        /*006c*/ 	.byte	0x04, 0x11
        /*006e*/ 	.short	(.L_19 - .L_18)
	.align		4
.L_18:
        /*0070*/ 	.word	index@(_Z24medianFilterSharedKernelILi16ELi16ELi11EEvPhS0_ii)
        /*0074*/ 	.word	0x00000080


	//----- nvinfo : EIATTR_MIN_STACK_SIZE
	.align		4
.L_19:
        /*0078*/ 	.byte	0x04, 0x12
        /*007a*/ 	.short	(.L_21 - .L_20)
	.align		4
.L_20:
        /*007c*/ 	.word	index@(_Z24medianFilterSharedKernelILi16ELi16ELi11EEvPhS0_ii)
        /*0080*/ 	.word	0x00000080


	//----- nvinfo : EIATTR_MIN_STACK_SIZE
	.align		4
.L_21:
        /*0084*/ 	.byte	0x04, 0x12
        /*0086*/ 	.short	(.L_23 - .L_22)
	.align		4
.L_22:
        /*0088*/ 	.word	index@(_Z24medianFilterSharedKernelILi16ELi16ELi9EEvPhS0_ii)
        /*008c*/ 	.word	0x00000058


	//----- nvinfo : EIATTR_MIN_STACK_SIZE
	.align		4
.L_23:
        /*0090*/ 	.byte	0x04, 0x12
        /*0092*/ 	.short	(.L_25 - .L_24)
	.align		4
.L_24:
        /*0094*/ 	.word	index@(_Z24medianFilterSharedKernelILi16ELi16ELi7EEvPhS0_ii)
        /*0098*/ 	.word	0x00000038


	//----- nvinfo : EIATTR_MIN_STACK_SIZE
	.align		4
.L_25:
        /*009c*/ 	.byte	0x04, 0x12
        /*009e*/ 	.short	(.L_27 - .L_26)
	.align		4
.L_26:
        /*00a0*/ 	.word	index@(_Z24medianFilterSharedKernelILi16ELi16ELi5EEvPhS0_ii)
        /*00a4*/ 	.word	0x00000020


	//----- nvinfo : EIATTR_MIN_STACK_SIZE
	.align		4
.L_27:
        /*00a8*/ 	.byte	0x04, 0x12
        /*00aa*/ 	.short	(.L_29 - .L_28)
	.align		4
.L_28:
        /*00ac*/ 	.word	index@(_Z24medianFilterSharedKernelILi16ELi16ELi3EEvPhS0_ii)
        /*00b0*/ 	.word	0x00000000
.L_29:


//--------------------- .nv.compat                --------------------------
	.section	.nv.compat,"",@"SHT_CUDA_COMPAT_INFO"
	.align	4
        /*0000*/ 	.byte	0x02, 0x09, 0x00, 0x00, 0x02, 0x02, 0x01, 0x00, 0x02, 0x05, 0x05, 0x00, 0x03, 0x07, 0x01, 0x01
        /*0010*/ 	.byte	0x02, 0x03, 0x00, 0x00, 0x02, 0x06, 0x01, 0x00, 0x04, 0x0b, 0x08, 0x00, 0x09, 0x00, 0x00, 0x00
        /*0020*/ 	.byte	0x00, 0x00, 0x00, 0x00


//--------------------- .nv.info._Z24medianFilterSharedKernelILi16ELi16ELi11EEvPhS0_ii --------------------------
	.section	.nv.info._Z24medianFilterSharedKernelILi16ELi16ELi11EEvPhS0_ii,"",@"SHT_CUDA_INFO"
	.sectionflags	@""
	.align	4


	//----- nvinfo : EIATTR_CUDA_API_VERSION
	.align		4
        /*0000*/ 	.byte	0x04, 0x37
        /*0002*/ 	.short	(.L_31 - .L_30)
.L_30:
        /*0004*/ 	.word	0x00000082


	//----- nvinfo : EIATTR_KPARAM_INFO
	.align		4
.L_31:
        /*0008*/ 	.byte	0x04, 0x17
        /*000a*/ 	.short	(.L_33 - .L_32)
.L_32:
        /*000c*/ 	.word	0x00000000
        /*0010*/ 	.short	0x0003
        /*0012*/ 	.short	0x0014
        /*0014*/ 	.byte	0x00, 0xf0, 0x11, 0x00


	//----- nvinfo : EIATTR_KPARAM_INFO
	.align		4
.L_33:
        /*0018*/ 	.byte	0x04, 0x17
        /*001a*/ 	.short	(.L_35 - .L_34)
.L_34:
        /*001c*/ 	.word	0x00000000
        /*0020*/ 	.short	0x0002
        /*0022*/ 	.short	0x0010
        /*0024*/ 	.byte	0x00, 0xf0, 0x11, 0x00


	//----- nvinfo : EIATTR_KPARAM_INFO
	.align		4
.L_35:
        /*0028*/ 	.byte	0x04, 0x17
        /*002a*/ 	.short	(.L_37 - .L_36)
.L_36:
        /*002c*/ 	.word	0x00000000
        /*0030*/ 	.short	0x0001
        /*0032*/ 	.short	0x0008
        /*0034*/ 	.byte	0x00, 0xf5, 0x21, 0x00


	//----- nvinfo : EIATTR_KPARAM_INFO
	.align		4
.L_37:
        /*0038*/ 	.byte	0x04, 0x17
        /*003a*/ 	.short	(.L_39 - .L_38)
.L_38:
        /*003c*/ 	.word	0x00000000
        /*0040*/ 	.short	0x0000
        /*0042*/ 	.short	0x0000
        /*0044*/ 	.byte	0x00, 0xf5, 0x21, 0x00


	//----- nvinfo : EIATTR_SPARSE_MMA_MASK
	.align		4
.L_39:
        /*0048*/ 	.byte	0x03, 0x50
        /*004a*/ 	.short	0x0000


	//----- nvinfo : EIATTR_MAXREG_COUNT
	.align		4
        /*004c*/ 	.byte	0x03, 0x1b
        /*004e*/ 	.short	0x00ff


	//----- nvinfo : EIATTR_NUM_BARRIERS
	.align		4
        /*0050*/ 	.byte	0x02, 0x4c
        /*0052*/ 	.byte	0x01
	.zero		1


	//----- nvinfo : EIATTR_MERCURY_ISA_VERSION
	.align		4
        /*0054*/ 	.byte	0x03, 0x5f
        /*0056*/ 	.short	0x0101


	//----- nvinfo : EIATTR_VRC_CTA_INIT_COUNT
	.align		4
        /*0058*/ 	.byte	0x02, 0x4a
	.zero		1
	.zero		1


	//----- nvinfo : EIATTR_EXIT_INSTR_OFFSETS
	.align		4
        /*005c*/ 	.byte	0x04, 0x1c
        /*005e*/ 	.short	(.L_41 - .L_40)


	//   ....[0]....
.L_40:
        /*0060*/ 	.word	0x00000390


	//   ....[1]....
        /*0064*/ 	.word	0x00002250


	//----- nvinfo : EIATTR_CRS_STACK_SIZE
	.align		4
.L_41:
        /*0068*/ 	.byte	0x04, 0x1e
        /*006a*/ 	.short	(.L_43 - .L_42)
.L_42:
        /*006c*/ 	.word	0x00000000


	//----- nvinfo : EIATTR_CBANK_PARAM_SIZE
	.align		4
.L_43:
        /*0070*/ 	.byte	0x03, 0x19
        /*0072*/ 	.short	0x0018


	//----- nvinfo : EIATTR_PARAM_CBANK
	.align		4
        /*0074*/ 	.byte	0x04, 0x0a
        /*0076*/ 	.short	(.L_45 - .L_44)
	.align		4
.L_44:
        /*0078*/ 	.word	index@(.nv.constant0._Z24medianFilterSharedKernelILi16ELi16ELi11EEvPhS0_ii)
        /*007c*/ 	.short	0x0380
        /*007e*/ 	.short	0x0018


	//----- nvinfo : EIATTR_SW_WAR
	.align		4
.L_45:
        /*0080*/ 	.byte	0x04, 0x36
        /*0082*/ 	.short	(.L_47 - .L_46)
.L_46:
        /*0084*/ 	.word	0x00000008
.L_47:


//--------------------- .nv.info._Z24medianFilterSharedKernelILi16ELi16ELi9EEvPhS0_ii --------------------------
	.section	.nv.info._Z24medianFilterSharedKernelILi16ELi16ELi9EEvPhS0_ii,"",@"SHT_CUDA_INFO"
	.sectionflags	@""
	.align	4


	//----- nvinfo : EIATTR_CUDA_API_VERSION
	.align		4
        /*0000*/ 	.byte	0x04, 0x37
        /*0002*/ 	.short	(.L_49 - .L_48)
.L_48:
        /*0004*/ 	.word	0x00000082


	//----- nvinfo : EIATTR_KPARAM_INFO
	.align		4
.L_49:
        /*0008*/ 	.byte	0x04, 0x17
        /*000a*/ 	.short	(.L_51 - .L_50)
.L_50:
        /*000c*/ 	.word	0x00000000
        /*0010*/ 	.short	0x0003
        /*0012*/ 	.short	0x0014
        /*0014*/ 	.byte	0x00, 0xf0, 0x11, 0x00


	//----- nvinfo : EIATTR_KPARAM_INFO
	.align		4
.L_51:
        /*0018*/ 	.byte	0x04, 0x17
        /*001a*/ 	.short	(.L_53 - .L_52)
.L_52:
        /*001c*/ 	.word	0x00000000
        /*0020*/ 	.short	0x0002
        /*0022*/ 	.short	0x0010
        /*0024*/ 	.byte	0x00, 0xf0, 0x11, 0x00


	//----- nvinfo : EIATTR_KPARAM_INFO
	.align		4
.L_53:
        /*0028*/ 	.byte	0x04, 0x17
        /*002a*/ 	.short	(.L_55 - .L_54)
.L_54:
        /*002c*/ 	.word	0x00000000
        /*0030*/ 	.short	0x0001
        /*0032*/ 	.short	0x0008
        /*0034*/ 	.byte	0x00, 0xf5, 0x21, 0x00


	//----- nvinfo : EIATTR_KPARAM_INFO
	.align		4
.L_55:
        /*0038*/ 	.byte	0x04, 0x17
        /*003a*/ 	.short	(.L_57 - .L_56)
.L_56:
        /*003c*/ 	.word	0x00000000
        /*0040*/ 	.short	0x0000
        /*0042*/ 	.short	0x0000
        /*0044*/ 	.byte	0x00, 0xf5, 0x21, 0x00


	//----- nvinfo : EIATTR_SPARSE_MMA_MASK
	.align		4
.L_57:
        /*0048*/ 	.byte	0x03, 0x50
        /*004a*/ 	.short	0x0000


	//----- nvinfo : EIATTR_MAXREG_COUNT
	.align		4
        /*004c*/ 	.byte	0x03, 0x1b
        /*004e*/ 	.short	0x00ff


	//----- nvinfo : EIATTR_NUM_BARRIERS
	.align		4
        /*0050*/ 	.byte	0x02, 0x4c
        /*0052*/ 	.byte	0x01
	.zero		1


	//----- nvinfo : EIATTR_MERCURY_ISA_VERSION
	.align		4
        /*0054*/ 	.byte	0x03, 0x5f
        /*0056*/ 	.short	0x0101


	//----- nvinfo : EIATTR_VRC_CTA_INIT_COUNT
	.align		4
        /*0058*/ 	.byte	0x02, 0x4a
	.zero		1
	.zero		1


	//----- nvinfo : EIATTR_EXIT_INSTR_OFFSETS
	.align		4
        /*005c*/ 	.byte	0x04, 0x1c
        /*005e*/ 	.short	(.L_59 - .L_58)


	//   ....[0]....
.L_58:
        /*0060*/ 	.word	0x00000390


	//   ....[1]....
        /*0064*/ 	.word	0x00001d40


	//----- nvinfo : EIATTR_CRS_STACK_SIZE
	.align		4
.L_59:
        /*0068*/ 	.byte	0x04, 0x1e
        /*006a*/ 	.short	(.L_61 - .L_60)
.L_60:
        /*006c*/ 	.word	0x00000000


	//----- nvinfo : EIATTR_CBANK_PARAM_SIZE
	.align		4
.L_61:
        /*0070*/ 	.byte	0x03, 0x19
        /*0072*/ 	.short	0x0018


	//----- nvinfo : EIATTR_PARAM_CBANK
	.align		4
        /*0074*/ 	.byte	0x04, 0x0a
        /*0076*/ 	.short	(.L_63 - .L_62)
	.align		4
.L_62:
        /*0078*/ 	.word	index@(.nv.constant0._Z24medianFilterSharedKernelILi16ELi16ELi9EEvPhS0_ii)
        /*007c*/ 	.short	0x0380
        /*007e*/ 	.short	0x0018


	//----- nvinfo : EIATTR_SW_WAR
	.align		4
.L_63:
        /*0080*/ 	.byte	0x04, 0x36
        /*0082*/ 	.short	(.L_65 - .L_64)
.L_64:
        /*0084*/ 	.word	0x00000008
.L_65:


//--------------------- .nv.info._Z24medianFilterSharedKernelILi16ELi16ELi7EEvPhS0_ii --------------------------
	.section	.nv.info._Z24medianFilterSharedKernelILi16ELi16ELi7EEvPhS0_ii,"",@"SHT_CUDA_INFO"
	.sectionflags	@""
	.align	4


	//----- nvinfo : EIATTR_CUDA_API_VERSION
	.align		4
        /*0000*/ 	.byte	0x04, 0x37
        /*0002*/ 	.short	(.L_67 - .L_66)
.L_66:
        /*0004*/ 	.word	0x00000082


	//----- nvinfo : EIATTR_KPARAM_INFO
	.align		4
.L_67:
        /*0008*/ 	.byte	0x04, 0x17
        /*000a*/ 	.short	(.L_69 - .L_68)
.L_68:
        /*000c*/ 	.word	0x00000000
        /*0010*/ 	.short	0x0003
        /*0012*/ 	.short	0x0014
        /*0014*/ 	.byte	0x00, 0xf0, 0x11, 0x00


	//----- nvinfo : EIATTR_KPARAM_INFO
	.align		4
.L_69:
        /*0018*/ 	.byte	0x04, 0x17
        /*001a*/ 	.short	(.L_71 - .L_70)
.L_70:
        /*001c*/ 	.word	0x00000000
        /*0020*/ 	.short	0x0002
        /*0022*/ 	.short	0x0010
        /*0024*/ 	.byte	0x00, 0xf0, 0x11, 0x00


	//----- nvinfo : EIATTR_KPARAM_INFO
	.align		4
.L_71:
        /*0028*/ 	.byte	0x04, 0x17
        /*002a*/ 	.short	(.L_73 - .L_72)
.L_72:
        /*002c*/ 	.word	0x00000000
        /*0030*/ 	.short	0x0001
        /*0032*/ 	.short	0x0008
        /*0034*/ 	.byte	0x00, 0xf5, 0x21, 0x00


	//----- nvinfo : EIATTR_KPARAM_INFO
	.align		4
.L_73:
        /*0038*/ 	.byte	0x04, 0x17
        /*003a*/ 	.short	(.L_75 - .L_74)
.L_74:
        /*003c*/ 	.word	0x00000000
        /*0040*/ 	.short	0x0000
        /*0042*/ 	.short	0x0000
        /*0044*/ 	.byte	0x00, 0xf5, 0x21, 0x00


	//----- nvinfo : EIATTR_SPARSE_MMA_MASK
	.align		4
.L_75:
        /*0048*/ 	.byte	0x03, 0x50
        /*004a*/ 	.short	0x0000


	//----- nvinfo : EIATTR_MAXREG_COUNT
	.align		4
        /*004c*/ 	.byte	0x03, 0x1b
        /*004e*/ 	.short	0x00ff


	//----- nvinfo : EIATTR_NUM_BARRIERS
	.align		4
        /*0050*/ 	.byte	0x02, 0x4c
        /*0052*/ 	.byte	0x01
	.zero		1


	//----- nvinfo : EIATTR_MERCURY_ISA_VERSION
	.align		4
        /*0054*/ 	.byte	0x03, 0x5f
        /*0056*/ 	.short	0x0101


	//----- nvinfo : EIATTR_VRC_CTA_INIT_COUNT
	.align		4
        /*0058*/ 	.byte	0x02, 0x4a
	.zero		1
	.zero		1


	//----- nvinfo : EIATTR_EXIT_INSTR_OFFSETS
	.align		4
        /*005c*/ 	.byte	0x04, 0x1c
        /*005e*/ 	.short	(.L_77 - .L_76)


	//   ....[0]....
.L_76:
        /*0060*/ 	.word	0x00000390


	//   ....[1]....
        /*0064*/ 	.word	0x00001940


	//----- nvinfo : EIATTR_CRS_STACK_SIZE
	.align		4
.L_77:
        /*0068*/ 	.byte	0x04, 0x1e
        /*006a*/ 	.short	(.L_79 - .L_78)
.L_78:
        /*006c*/ 	.word	0x00000000


	//----- nvinfo : EIATTR_CBANK_PARAM_SIZE
	.align		4
.L_79:
        /*0070*/ 	.byte	0x03, 0x19
        /*0072*/ 	.short	0x0018


	//----- nvinfo : EIATTR_PARAM_CBANK
	.align		4
        /*0074*/ 	.byte	0x04, 0x0a
        /*0076*/ 	.short	(.L_81 - .L_80)
	.align		4
.L_80:
        /*0078*/ 	.word	index@(.nv.constant0._Z24medianFilterSharedKernelILi16ELi16ELi7EEvPhS0_ii)
        /*007c*/ 	.short	0x0380
        /*007e*/ 	.short	0x0018


	//----- nvinfo : EIATTR_SW_WAR
	.align		4
.L_81:
        /*0080*/ 	.byte	0x04, 0x36
        /*0082*/ 	.short	(.L_83 - .L_82)
.L_82:
        /*0084*/ 	.word	0x00000008
.L_83:


//--------------------- .nv.info._Z24medianFilterSharedKernelILi16ELi16ELi5EEvPhS0_ii --------------------------
	.section	.nv.info._Z24medianFilterSharedKernelILi16ELi16ELi5EEvPhS0_ii,"",@"SHT_CUDA_INFO"
	.sectionflags	@""
	.align	4


	//----- nvinfo : EIATTR_CUDA_API_VERSION
	.align		4
        /*0000*/ 	.byte	0x04, 0x37
        /*0002*/ 	.short	(.L_85 - .L_84)
.L_84:
        /*0004*/ 	.word	0x00000082


	//----- nvinfo : EIATTR_KPARAM_INFO
	.align		4
.L_85:
        /*0008*/ 	.byte	0x04, 0x17
        /*000a*/ 	.short	(.L_87 - .L_86)
.L_86:
        /*000c*/ 	.word	0x00000000
        /*0010*/ 	.short	0x0003
        /*0012*/ 	.short	0x0014
        /*0014*/ 	.byte	0x00, 0xf0, 0x11, 0x00


	//----- nvinfo : EIATTR_KPARAM_INFO
	.align		4
.L_87:
        /*0018*/ 	.byte	0x04, 0x17
        /*001a*/ 	.short	(.L_89 - .L_88)
.L_88:
        /*001c*/ 	.word	0x00000000
        /*0020*/ 	.short	0x0002
        /*0022*/ 	.short	0x0010
        /*0024*/ 	.byte	0x00, 0xf0, 0x11, 0x00


	//----- nvinfo : EIATTR_KPARAM_INFO
	.align		4
.L_89:
        /*0028*/ 	.byte	0x04, 0x17
        /*002a*/ 	.short	(.L_91 - .L_90)
.L_90:
        /*002c*/ 	.word	0x00000000
        /*0030*/ 	.short	0x0001
        /*0032*/ 	.short	0x0008
        /*0034*/ 	.byte	0x00, 0xf5, 0x21, 0x00


	//----- nvinfo : EIATTR_KPARAM_INFO
	.align		4
.L_91:
        /*0038*/ 	.byte	0x04, 0x17
        /*003a*/ 	.short	(.L_93 - .L_92)
.L_92:
        /*003c*/ 	.word	0x00000000
        /*0040*/ 	.short	0x0000
        /*0042*/ 	.short	0x0000
        /*0044*/ 	.byte	0x00, 0xf5, 0x21, 0x00


	//----- nvinfo : EIATTR_SPARSE_MMA_MASK
	.align		4
.L_93:
        /*0048*/ 	.byte	0x03, 0x50
        /*004a*/ 	.short	0x0000


	//----- nvinfo : EIATTR_MAXREG_COUNT
	.align		4
        /*004c*/ 	.byte	0x03, 0x1b
        /*004e*/ 	.short	0x00ff


	//----- nvinfo : EIATTR_NUM_BARRIERS
	.align		4
        /*0050*/ 	.byte	0x02, 0x4c
        /*0052*/ 	.byte	0x01
	.zero		1


	//----- nvinfo : EIATTR_MERCURY_ISA_VERSION
	.align		4
        /*0054*/ 	.byte	0x03, 0x5f
        /*0056*/ 	.short	0x0101


	//----- nvinfo : EIATTR_VRC_CTA_INIT_COUNT
	.align		4
        /*0058*/ 	.byte	0x02, 0x4a
	.zero		1
	.zero		1


	//----- nvinfo : EIATTR_EXIT_INSTR_OFFSETS
	.align		4
        /*005c*/ 	.byte	0x04, 0x1c
        /*005e*/ 	.short	(.L_95 - .L_94)


	//   ....[0]....
.L_94:
        /*0060*/ 	.word	0x00000390


	//   ....[1]....
        /*0064*/ 	.word	0x00001650


	//----- nvinfo : EIATTR_CRS_STACK_SIZE
	.align		4
.L_95:
        /*0068*/ 	.byte	0x04, 0x1e
        /*006a*/ 	.short	(.L_97 - .L_96)
.L_96:
        /*006c*/ 	.word	0x00000000


	//----- nvinfo : EIATTR_CBANK_PARAM_SIZE
	.align		4
.L_97:
        /*0070*/ 	.byte	0x03, 0x19
        /*0072*/ 	.short	0x0018


	//----- nvinfo : EIATTR_PARAM_CBANK
	.align		4
        /*0074*/ 	.byte	0x04, 0x0a
        /*0076*/ 	.short	(.L_99 - .L_98)
	.align		4
.L_98:
        /*0078*/ 	.word	index@(.nv.constant0._Z24medianFilterSharedKernelILi16ELi16ELi5EEvPhS0_ii)
        /*007c*/ 	.short	0x0380
        /*007e*/ 	.short	0x0018


	//----- nvinfo : EIATTR_SW_WAR
	.align		4
.L_99:
        /*0080*/ 	.byte	0x04, 0x36
        /*0082*/ 	.short	(.L_101 - .L_100)
.L_100:
        /*0084*/ 	.word	0x00000008
.L_101:


//--------------------- .nv.info._Z24medianFilterSharedKernelILi16ELi16ELi3EEvPhS0_ii --------------------------
	.section	.nv.info._Z24medianFilterSharedKernelILi16ELi16ELi3EEvPhS0_ii,"",@"SHT_CUDA_INFO"
	.sectionflags	@""
	.align	4


	//----- nvinfo : EIATTR_CUDA_API_VERSION
	.align		4
        /*0000*/ 	.byte	0x04, 0x37
        /*0002*/ 	.short	(.L_103 - .L_102)
.L_102:
        /*0004*/ 	.word	0x00000082


	//----- nvinfo : EIATTR_KPARAM_INFO
	.align		4
.L_103:
        /*0008*/ 	.byte	0x04, 0x17
        /*000a*/ 	.short	(.L_105 - .L_104)
.L_104:
        /*000c*/ 	.word	0x00000000
        /*0010*/ 	.short	0x0003
        /*0012*/ 	.short	0x0014
        /*0014*/ 	.byte	0x00, 0xf0, 0x11, 0x00


	//----- nvinfo : EIATTR_KPARAM_INFO
	.align		4
.L_105:
        /*0018*/ 	.byte	0x04, 0x17
        /*001a*/ 	.short	(.L_107 - .L_106)
.L_106:
        /*001c*/ 	.word	0x00000000
        /*0020*/ 	.short	0x0002
        /*0022*/ 	.short	0x0010
        /*0024*/ 	.byte	0x00, 0xf0, 0x11, 0x00


	//----- nvinfo : EIATTR_KPARAM_INFO
	.align		4
.L_107:
        /*0028*/ 	.byte	0x04, 0x17
        /*002a*/ 	.short	(.L_109 - .L_108)
.L_108:
        /*002c*/ 	.word	0x00000000
        /*0030*/ 	.short	0x0001
        /*0032*/ 	.short	0x0008
        /*0034*/ 	.byte	0x00, 0xf5, 0x21, 0x00


	//----- nvinfo : EIATTR_KPARAM_INFO
	.align		4
.L_109:
        /*0038*/ 	.byte	0x04, 0x17
        /*003a*/ 	.short	(.L_111 - .L_110)
.L_110:
        /*003c*/ 	.word	0x00000000
        /*0040*/ 	.short	0x0000
        /*0042*/ 	.short	0x0000
        /*0044*/ 	.byte	0x00, 0xf5, 0x21, 0x00


	//----- nvinfo : EIATTR_SPARSE_MMA_MASK
	.align		4
.L_111:
        /*0048*/ 	.byte	0x03, 0x50
        /*004a*/ 	.short	0x0000


	//----- nvinfo : EIATTR_MAXREG_COUNT
	.align		4
        /*004c*/ 	.byte	0x03, 0x1b
        /*004e*/ 	.short	0x00ff


	//----- nvinfo : EIATTR_NUM_BARRIERS
	.align		4
        /*0050*/ 	.byte	0x02, 0x4c
        /*0052*/ 	.byte	0x01
	.zero		1


	//----- nvinfo : EIATTR_MERCURY_ISA_VERSION
	.align		4
        /*0054*/ 	.byte	0x03, 0x5f
        /*0056*/ 	.short	0x0101


	//----- nvinfo : EIATTR_VRC_CTA_INIT_COUNT
	.align		4
        /*0058*/ 	.byte	0x02, 0x4a
	.zero		1
	.zero		1


	//----- nvinfo : EIATTR_EXIT_INSTR_OFFSETS
	.align		4
        /*005c*/ 	.byte	0x04, 0x1c
        /*005e*/ 	.short	(.L_113 - .L_112)


	//   ....[0]....
.L_112:
        /*0060*/ 	.word	0x00000360


	//   ....[1]....
        /*0064*/ 	.word	0x000007f0


	//----- nvinfo : EIATTR_CRS_STACK_SIZE
	.align		4
.L_113:
        /*0068*/ 	.byte	0x04, 0x1e
        /*006a*/ 	.short	(.L_115 - .L_114)
.L_114:
        /*006c*/ 	.word	0x00000000


	//----- nvinfo : EIATTR_CBANK_PARAM_SIZE
	.align		4
.L_115:
        /*0070*/ 	.byte	0x03, 0x19
        /*0072*/ 	.short	0x0018


	//----- nvinfo : EIATTR_PARAM_CBANK
	.align		4
        /*0074*/ 	.byte	0x04, 0x0a
        /*0076*/ 	.short	(.L_117 - .L_116)
	.align		4
.L_116:
        /*0078*/ 	.word	index@(.nv.constant0._Z24medianFilterSharedKernelILi16ELi16ELi3EEvPhS0_ii)
        /*007c*/ 	.short	0x0380
        /*007e*/ 	.short	0x0018


	//----- nvinfo : EIATTR_SW_WAR
	.align		4
.L_117:
        /*0080*/ 	.byte	0x04, 0x36
        /*0082*/ 	.short	(.L_119 - .L_118)
.L_118:
        /*0084*/ 	.word	0x00000008
.L_119:


//--------------------- .nv.callgraph             --------------------------
	.section	.nv.callgraph,"",@"SHT_CUDA_CALLGRAPH"
	.align	4
	.sectionentsize	8
	.align		4
        /*0000*/ 	.word	0x00000000
	.align		4
        /*0004*/ 	.word	0xffffffff
	.align		4
        /*0008*/ 	.word	0x00000000
	.align		4
        /*000c*/ 	.word	0xfffffffe
	.align		4
        /*0010*/ 	.word	0x00000000
	.align		4
        /*0014*/ 	.word	0xfffffffd
	.align		4
        /*0018*/ 	.word	0x00000000
	.align		4
        /*001c*/ 	.word	0xfffffffc


//--------------------- .text._Z24medianFilterSharedKernelILi16ELi16ELi11EEvPhS0_ii --------------------------
	.section	.text._Z24medianFilterSharedKernelILi16ELi16ELi11EEvPhS0_ii,"ax",@progbits
	.align	128
        .global         _Z24medianFilterSharedKernelILi16ELi16ELi11EEvPhS0_ii
        .type           _Z24medianFilterSharedKernelILi16ELi16ELi11EEvPhS0_ii,@function
        .size           _Z24medianFilterSharedKernelILi16ELi16ELi11EEvPhS0_ii,(.L_x_71 - _Z24medianFilterSharedKernelILi16ELi16ELi11EEvPhS0_ii)
        .other          _Z24medianFilterSharedKernelILi16ELi16ELi11EEvPhS0_ii,@"STO_CUDA_ENTRY STV_DEFAULT"
_Z24medianFilterSharedKernelILi16ELi16ELi11EEvPhS0_ii:
.text._Z24medianFilterSharedKernelILi16ELi16ELi11EEvPhS0_ii:
[----:B------:R-:W0:Y:S01]  /*0000*/  LDC R1, c[0x0][0x37c] ;  /* 0x0000df00ff017b82 */ /* 0x000e220000000800 */
[----:B------:R-:W1:Y:S01]  /*0010*/  S2R R21, SR_TID.Y ;  /* 0x0000000000157919 */ /* 0x000e620000002200 */
[----:B------:R-:W2:Y:S01]  /*0020*/  LDCU.64 UR8, c[0x0][0x358] ;  /* 0x00006b00ff0877ac */ /* 0x000ea20008000a00 */
[----:B------:R-:W-:Y:S01]  /*0030*/  BSSY.RECONVERGENT B0, `(.L_x_0) ;  /* 0x0000031000007945 */ /* 0x000fe20003800200 */
[----:B0-----:R-:W-:Y:S01]  /*0040*/  VIADD R1, R1, 0xffffff80 ;  /* 0xffffff8001017836 */ /* 0x001fe20000000000 */
[----:B------:R-:W0:Y:S01]  /*0050*/  S2R R6, SR_TID.X ;  /* 0x0000000000067919 */ /* 0x000e220000002100 */
[----:B------:R-:W3:Y:S01]  /*0060*/  LDCU.64 UR10, c[0x0][0x390] ;  /* 0x00007200ff0a77ac */ /* 0x000ee20008000a00 */
[----:B------:R-:W0:Y:S01]  /*0070*/  S2R R7, SR_CTAID.X ;  /* 0x0000000000077919 */ /* 0x000e220000002500 */
[----:B------:R-:W4:Y:S01]  /*0080*/  LDCU.64 UR6, c[0x0][0x380] ;  /* 0x00007000ff0677ac */ /* 0x000f220008000a00 */
[----:B------:R-:W5:Y:S01]  /*0090*/  S2R R8, SR_CTAID.Y ;  /* 0x0000000000087919 */ /* 0x000f620000002600 */
[----:B-1----:R-:W-:Y:S01]  /*00a0*/  ISETP.GT.U32.AND P0, PT, R21, 0x19, PT ;  /* 0x000000191500780c */ /* 0x002fe20003f04070 */
[----:B0-----:R-:W-:-:S02]  /*00b0*/  IMAD R9, R7, 0x10, R6 ;  /* 0x0000001007097824 */ /* 0x001fc400078e0206 */
[----:B-----5:R-:W-:-:S10]  /*00c0*/  IMAD R11, R8, 0x10, R21 ;  /* 0x00000010080b7824 */ /* 0x020fd400078e0215 */
[----:B--234-:R-:W-:Y:S05]  /*00d0*/  @P0 BRA `(.L_x_1) ;  /* 0x0000000000980947 */ /* 0x01cfea0003800000 */
[----:B------:R-:W-:-:S07]  /*00e0*/  IMAD.MOV.U32 R0, RZ, RZ, R21 ;  /* 0x000000ffff007224 */ /* 0x000fce00078e0015 */
.L_x_8:
[----:B------:R-:W-:Y:S01]  /*00f0*/  ISETP.GT.U32.AND P0, PT, R6, 0x19, PT ;  /* 0x000000190600780c */ /* 0x000fe20003f04070 */
[----:B------:R-:W-:-:S12]  /*0100*/  BSSY.RECONVERGENT B1, `(.L_x_2) ;  /* 0x0000020000017945 */ /* 0x000fd80003800200 */
[----:B01----:R-:W-:Y:S05]  /*0110*/  @P0 BRA `(.L_x_3) ;  /* 0x0000000000780947 */ /* 0x003fea0003800000 */
[----:B------:R-:W0:Y:S01]  /*0120*/  S2R R3, SR_CgaCtaId ;  /* 0x0000000000037919 */ /* 0x000e220000008800 */
[----:B------:R-:W1:Y:S01]  /*0130*/  LDCU UR4, c[0x0][0x390] ;  /* 0x00007200ff0477ac */ /* 0x000e620008000800 */
[----:B------:R-:W-:Y:S01]  /*0140*/  IMAD R12, R8, 0x10, R0 ;  /* 0x00000010080c7824 */ /* 0x000fe200078e0200 */
[----:B------:R-:W-:Y:S01]  /*0150*/  MOV R2, 0x400 ;  /* 0x0000040000027802 */ /* 0x000fe20000000f00 */
[----:B------:R-:W-:Y:S02]  /*0160*/  IMAD.MOV.U32 R4, RZ, RZ, R6 ;  /* 0x000000ffff047224 */ /* 0x000fe400078e0006 */
[----:B------:R-:W-:-:S04]  /*0170*/  VIADD R14, R12, 0xfffffffb ;  /* 0xfffffffb0c0e7836 */ /* 0x000fc80000000000 */
[----:B-1----:R-:W-:-:S05]  /*0180*/  IMAD R10, R14, UR4, RZ ;  /* 0x000000040e0a7c24 */ /* 0x002fca000f8e02ff */
[----:B------:R-:W-:Y:S02]  /*0190*/  SHF.R.S32.HI R15, RZ, 0x1f, R10 ;  /* 0x0000001fff0f7819 */ /* 0x000fe4000001140a */
[----:B0-----:R-:W-:-:S05]  /*01a0*/  LEA R3, R3, R2, 0x18 ;  /* 0x0000000203037211 */ /* 0x001fca00078ec0ff */
[----:B------:R-:W-:-:S07]  /*01b0*/  IMAD R13, R0, 0x1b, R3 ;  /* 0x0000001b000d7824 */ /* 0x000fce00078e0203 */
.L_x_7:
[----:B------:R-:W-:Y:S01]  /*01c0*/  IMAD R3, R7, 0x10, R4 ;  /* 0x0000001007037824 */ /* 0x000fe200078e0204 */
[----:B------:R-:W-:Y:S03]  /*01d0*/  BSSY.RECONVERGENT B2, `(.L_x_4) ;  /* 0x000000f000027945 */ /* 0x000fe60003800200 */
[----:B01----:R-:W-:-:S05]  /*01e0*/  VIADD R2, R3, 0xfffffffb ;  /* 0xfffffffb03027836 */ /* 0x003fca0000000000 */
[----:B------:R-:W-:-:S04]  /*01f0*/  ISETP.GE.AND P0, PT, R2, UR10, PT ;  /* 0x0000000a02007c0c */ /* 0x000fc8000bf06270 */
[----:B------:R-:W-:-:S04]  /*0200*/  ISETP.LT.OR P0, PT, R3, 0x5, P0 ;  /* 0x000000050300780c */ /* 0x000fc80000701670 */
[----:B------:R-:W-:-:S04]  /*0210*/  ISETP.LT.U32.OR P0, PT, R12, 0x5, P0 ;  /* 0x000000050c00780c */ /* 0x000fc80000701470 */
[----:B------:R-:W-:-:S13]  /*0220*/  ISETP.GE.OR P0, PT, R14, UR11, P0 ;  /* 0x0000000b0e007c0c */ /* 0x000fda0008706670 */
[----:B------:R-:W-:Y:S05]  /*0230*/  @P0 BRA `(.L_x_5) ;  /* 0x0000000000180947 */ /* 0x000fea0003800000 */
[----:B------:R-:W-:-:S04]  /*0240*/  IADD3 R2, P0, P1, R3, UR6, R10 ;  /* 0x0000000603027c10 */ /* 0x000fc8000f91e00a */
[----:B------:R-:W-:-:S05]  /*0250*/  IADD3.X R3, PT, PT, RZ, UR7, R15, P0, P1 ;  /* 0x00000007ff037c10 */ /* 0x000fca00087e240f */
[----:B------:R-:W2:Y:S01]  /*0260*/  LDG.E.U8 R2, desc[UR8][R2.64+-0x5] ;  /* 0xfffffb0802027981 */ /* 0x000ea2000c1e1100 */
[----:B------:R-:W-:-:S05]  /*0270*/  IMAD.IADD R5, R13, 0x1, R4 ;  /* 0x000000010d057824 */ /* 0x000fca00078e0204 */
[----:B--2---:R1:W-:Y:S01]  /*0280*/  STS.U8 [R5], R2 ;  /* 0x0000000205007388 */ /* 0x0043e20000000000 */
[----:B------:R-:W-:Y:S05]  /*0290*/  BRA `(.L_x_6) ;  /* 0x0000000000087947 */ /* 0x000fea0003800000 */
.L_x_5:
[----:B------:R-:W-:-:S05]  /*02a0*/  IMAD.IADD R2, R13, 0x1, R4 ;  /* 0x000000010d027824 */ /* 0x000fca00078e0204 */
[----:B------:R0:W-:Y:S02]  /*02b0*/  STS.U8 [R2], RZ ;  /* 0x000000ff02007388 */ /* 0x0001e40000000000 */
.L_x_6:
[----:B------:R-:W-:Y:S05]  /*02c0*/  BSYNC.RECONVERGENT B2 ;  /* 0x0000000000027941 */ /* 0x000fea0003800200 */
.L_x_4:
[C---:B------:R-:W-:Y:S01]  /*02d0*/  ISETP.GE.U32.AND P0, PT, R4.reuse, 0xa, PT ;  /* 0x0000000a0400780c */ /* 0x040fe20003f06070 */
[----:B------:R-:W-:-:S12]  /*02e0*/  VIADD R4, R4, 0x10 ;  /* 0x0000001004047836 */ /* 0x000fd80000000000 */
[----:B------:R-:W-:Y:S05]  /*02f0*/  @!P0 BRA `(.L_x_7) ;  /* 0xfffffffc00b08947 */ /* 0x000fea000383ffff */
.L_x_3:
[----:B------:R-:W-:Y:S05]  /*0300*/  BSYNC.RECONVERGENT B1 ;  /* 0x0000000000017941 */ /* 0x000fea0003800200 */
.L_x_2:
[C---:B------:R-:W-:Y:S01]  /*0310*/  ISETP.GE.U32.AND P0, PT, R0.reuse, 0xa, PT ;  /* 0x0000000a0000780c */ /* 0x040fe20003f06070 */
[----:B------:R-:W-:-:S12]  /*0320*/  VIADD R0, R0, 0x10 ;  /* 0x0000001000007836 */ /* 0x000fd80000000000 */
[----:B------:R-:W-:Y:S05]  /*0330*/  @!P0 BRA `(.L_x_8) ;  /* 0xfffffffc006c8947 */ /* 0x000fea000383ffff */
.L_x_1:
[----:B------:R-:W-:Y:S05]  /*0340*/  BSYNC.RECONVERGENT B0 ;  /* 0x0000000000007941 */ /* 0x000fea0003800200 */
.L_x_0:
[----:B------:R-:W2:Y:S01]  /*0350*/  LDCU.64 UR4, c[0x0][0x390] ;  /* 0x00007200ff0477ac */ /* 0x000ea20008000a00 */
[----:B------:R-:W-:Y:S01]  /*0360*/  BAR.SYNC.DEFER_BLOCKING 0x0 ;  /* 0x0000000000007b1d */ /* 0x000fe20000010000 */
[----:B--2---:R-:W-:-:S04]  /*0370*/  ISETP.GE.AND P0, PT, R11, UR5, PT ;  /* 0x000000050b007c0c */ /* 0x004fc8000bf06270 */
[----:B------:R-:W-:-:S13]  /*0380*/  ISETP.GE.OR P0, PT, R9, UR4, P0 ;  /* 0x0000000409007c0c */ /* 0x000fda0008706670 */
[----:B------:R-:W-:Y:S05]  /*0390*/  @P0 EXIT ;  /* 0x000000000000094d */ /* 0x000fea0003800000 */
[----:B------:R-:W2:Y:S01]  /*03a0*/  S2R R3, SR_CgaCtaId ;  /* 0x0000000000037919 */ /* 0x000ea20000008800 */
[----:B------:R-:W-:Y:S01]  /*03b0*/  MOV R0, 0x400 ;  /* 0x0000040000007802 */ /* 0x000fe20000000f00 */
[----:B------:R-:W-:Y:S01]  /*03c0*/  UMOV UR4, URZ ;  /* 0x000000ff00047c82 */ /* 0x000fe20008000000 */
[----:B------:R-:W-:Y:S02]  /*03d0*/  UMOV UR5, 0x78 ;  /* 0x0000007800057882 */ /* 0x000fe40000000000 */
[----:B--2---:R-:W-:-:S05]  /*03e0*/  LEA R0, R3, R0, 0x18 ;  /* 0x0000000003007211 */ /* 0x004fca00078ec0ff */
[----:B------:R-:W-:-:S04]  /*03f0*/  IMAD R21, R21, 0x1b, R0 ;  /* 0x0000001b15157824 */ /* 0x000fc800078e0200 */
[----:B------:R-:W-:-:S05]  /*0400*/  IMAD.IADD R21, R21, 0x1, R6 ;  /* 0x0000000115157824 */ /* 0x000fca00078e0206 */
[----:B------:R-:W2:Y:S04]  /*0410*/  LDS.U8 R20, [R21+0x118] ;  /* 0x0001180015147984 */ /* 0x000ea80000000000 */
[----:B------:R-:W3:Y:S04]  /*0420*/  LDS.U8 R4, [R21+0x2] ;  /* 0x0000020015047984 */ /* 0x000ee80000000000 */
[----:B------:R-:W4:Y:S04]  /*0430*/  LDS.U8 R6, [R21+0x3] ;  /* 0x0000030015067984 */ /* 0x000f280000000000 */
[----:B------:R-:W5:Y:S04]  /*0440*/  LDS.U8 R0, [R21] ;  /* 0x0000000015007984 */ /* 0x000f680000000000 */
[----:B01----:R-:W0:Y:S04]  /*0450*/  LDS.U8 R2, [R21+0x1] ;  /* 0x0000010015027984 */ /* 0x003e280000000000 */
[----:B------:R-:W1:Y:S04]  /*0460*/  LDS.U8 R8, [R21+0x4] ;  /* 0x0000040015087984 */ /* 0x000e680000000000 */
[----:B------:R-:W1:Y:S04]  /*0470*/  LDS.U8 R10, [R21+0x5] ;  /* 0x00000500150a7984 */ /* 0x000e680000000000 */
[----:B------:R-:W1:Y:S04]  /*0480*/  LDS.U8 R12, [R21+0x6] ;  /* 0x00000600150c7984 */ /* 0x000e680000000000 */
[----:B------:R-:W1:Y:S04]  /*0490*/  LDS.U8 R14, [R21+0x7] ;  /* 0x00000700150e7984 */ /* 0x000e680000000000 */
[----:B------:R-:W1:Y:S04]  /*04a0*/  LDS.U8 R16, [R21+0x8] ;  /* 0x0000080015107984 */ /* 0x000e680000000000 */
[----:B--2---:R-:W-:Y:S04]  /*04b0*/  STL.U8 [R1+0x78], R20 ;  /* 0x0000781401007387 */ /* 0x004fe80000100000 */
[----:B---3--:R-:W-:Y:S04]  /*04c0*/  STL.U8 [R1+0x2], R4 ;  /* 0x0000020401007387 */ /* 0x008fe80000100000 */
[----:B----4-:R-:W-:Y:S04]  /*04d0*/  STL.U8 [R1+0x3], R6 ;  /* 0x0000030601007387 */ /* 0x010fe80000100000 */
[----:B------:R-:W2:Y:S04]  /*04e0*/  LDS.U8 R18, [R21+0x9] ;  /* 0x0000090015127984 */ /* 0x000ea80000000000 */
[----:B------:R-:W3:Y:S04]  /*04f0*/  LDS.U8 R20, [R21+0xa] ;  /* 0x00000a0015147984 */ /* 0x000ee80000000000 */
[----:B------:R-:W4:Y:S04]  /*0500*/  LDS.U8 R4, [R21+0x1d] ;  /* 0x00001d0015047984 */ /* 0x000f280000000000 */
        /* <DEDUP_REMOVED lines=12> */
[----:B-----5:R-:W-:Y:S04]  /*05d0*/  STL.U8 [R1], R0 ;  /* 0x0000000001007387 */ /* 0x020fe80000100000 */
[----:B0-----:R-:W-:Y:S04]  /*05e0*/  STL.U8 [R1+0x1], R2 ;  /* 0x0000010201007387 */ /* 0x001fe80000100000 */
[----:B------:R-:W0:Y:S04]  /*05f0*/  LDS.U8 R0, [R21+0x1b] ;  /* 0x00001b0015007984 */ /* 0x000e280000000000 */
[----:B------:R-:W5:Y:S04]  /*0600*/  LDS.U8 R2, [R21+0x1c] ;  /* 0x00001c0015027984 */ /* 0x000f680000000000 */
[----:B------:R-:W5:Y:S04]  /*0610*/  LDS.U8 R3, [R21+0x23] ;  /* 0x0000230015037984 */ /* 0x000f680000000000 */
[----:B-1----:R-:W-:Y:S04]  /*0620*/  STL.U8 [R1+0x4], R8 ;  /* 0x0000040801007387 */ /* 0x002fe80000100000 */
[----:B------:R-:W-:Y:S04]  /*0630*/  STL.U8 [R1+0x5], R10 ;  /* 0x0000050a01007387 */ /* 0x000fe80000100000 */
[----:B------:R-:W-:Y:S04]  /*0640*/  STL.U8 [R1+0x6], R12 ;  /* 0x0000060c01007387 */ /* 0x000fe80000100000 */
[----:B------:R-:W-:Y:S04]  /*0650*/  STL.U8 [R1+0x7], R14 ;  /* 0x0000070e01007387 */ /* 0x000fe80000100000 */
[----:B------:R-:W-:Y:S04]  /*0660*/  STL.U8 [R1+0x8], R16 ;  /* 0x0000081001007387 */ /* 0x000fe80000100000 */
[----:B--2---:R-:W-:Y:S04]  /*0670*/  STL.U8 [R1+0x9], R18 ;  /* 0x0000091201007387 */ /* 0x004fe80000100000 */
[----:B---3--:R-:W-:Y:S04]  /*0680*/  STL.U8 [R1+0xa], R20 ;  /* 0x00000a1401007387 */ /* 0x008fe80000100000 */
[----:B----4-:R-:W-:Y:S04]  /*0690*/  STL.U8 [R1+0xd], R4 ;  /* 0x00000d0401007387 */ /* 0x010fe80000100000 */
[----:B------:R-:W-:Y:S04]  /*06a0*/  STL.U8 [R1+0xe], R6 ;  /* 0x00000e0601007387 */ /* 0x000fe80000100000 */
        /* <DEDUP_REMOVED lines=11> */
[----:B------:R-:W1:Y:S04]  /*0760*/  LDS.U8 R4, [R21+0x3d] ;  /* 0x00003d0015047984 */ /* 0x000e680000000000 */
        /* <DEDUP_REMOVED lines=19> */
[----:B0-----:R-:W-:Y:S04]  /*08a0*/  STL.U8 [R1+0xb], R0 ;  /* 0x00000b0001007387 */ /* 0x001fe80000100000 */
[----:B-----5:R-:W-:Y:S04]  /*08b0*/  STL.U8 [R1+0xc], R2 ;  /* 0x00000c0201007387 */ /* 0x020fe80000100000 */
[----:B------:R-:W-:Y:S04]  /*08c0*/  STL.U8 [R1+0x13], R3 ;  /* 0x0000130301007387 */ /* 0x000fe80000100000 */
[----:B------:R-:W0:Y:S04]  /*08d0*/  LDS.U8 R0, [R21+0x3b] ;  /* 0x00003b0015007984 */ /* 0x000e280000000000 */
[----:B------:R-:W5:Y:S04]  /*08e0*/  LDS.U8 R2, [R21+0x3c] ;  /* 0x00003c0015027984 */ /* 0x000f680000000000 */
[----:B------:R-:W5:Y:S04]  /*08f0*/  LDS.U8 R3, [R21+0x5a] ;  /* 0x00005a0015037984 */ /* 0x000f680000000000 */
[----:B-1----:R-:W-:Y:S04]  /*0900*/  STL.U8 [R1+0x1d], R4 ;  /* 0x00001d0401007387 */ /* 0x002fe80000100000 */
        /* <DEDUP_REMOVED lines=159> */
[----:B0-----:R0:W-:Y:S04]  /*1300*/  STL.U8 [R1+0x60], R0 ;  /* 0x0000600001007387 */ /* 0x0011e80000100000 */
[----:B-----5:R1:W-:Y:S04]  /*1310*/  STL.U8 [R1+0x61], R2 ;  /* 0x0000610201007387 */ /* 0x0203e80000100000 */
[----:B------:R2:W-:Y:S01]  /*1320*/  STL.U8 [R1+0x6f], R3 ;  /* 0x00006f0301007387 */ /* 0x0005e20000100000 */
[----:B0-----:R-:W-:Y:S01]  /*1330*/  VIADD R0, R1, 0x8 ;  /* 0x0000000801007836 */ /* 0x001fe20000000000 */
[----:B-1----:R-:W-:-:S02]  /*1340*/  PRMT R2, RZ, 0x7610, R2 ;  /* 0x00007610ff027816 */ /* 0x002fc40000000002 */
[----:B--2---:R-:W-:-:S07]  /*1350*/  PRMT R3, RZ, 0x7610, R3 ;  /* 0x00007610ff037816 */ /* 0x004fce0000000003 */
.L_x_14:
[----:B------:R-:W-:Y:S01]  /*1360*/  UIADD3 UR6, UPT, UPT, UR4, -0x69, URZ ;  /* 0xffffff9704067890 */ /* 0x000fe2000fffe0ff */
[----:B------:R-:W-:Y:S01]  /*1370*/  IMAD.MOV.U32 R4, RZ, RZ, RZ ;  /* 0x000000ffff047224 */ /* 0x000fe200078e00ff */
[----:B------:R-:W-:Y:S02]  /*1380*/  UIADD3 UR4, UPT, UPT, UR4, 0x1, URZ ;  /* 0x0000000104047890 */ /* 0x000fe4000fffe0ff */
[----:B------:R-:W-:Y:S02]  /*1390*/  UISETP.GE.U32.AND UP2, UPT, UR6, 0xf, UPT ;  /* 0x0000000f0600788c */ /* 0x000fe4000bf46070 */
[----:B------:R-:W-:Y:S02]  /*13a0*/  ULOP3.LUT UP0, URZ, UR5, 0xf, URZ, 0xc0, !UPT ;  /* 0x0000000f05ff7892 */ /* 0x000fe4000f80c0ff */
[----:B------:R-:W-:-:S05]  /*13b0*/  UISETP.NE.AND UP1, UPT, UR4, 0x78, UPT ;  /* 0x000000780400788c */ /* 0x000fca000bf25270 */
[----:B0123--:R-:W-:Y:S06]  /*13c0*/  BRA.U !UP2, `(.L_x_9) ;  /* 0x000000050aa47547 */ /* 0x00ffec000b800000 */
[----:B------:R0:W5:Y:S01]  /*13d0*/  LDL.U8 R6, [R1] ;  /* 0x0000000001067983 */ /* 0x0001620000100000 */
[----:B------:R-:W-:Y:S01]  /*13e0*/  ULOP3.LUT UR6, UR5, 0xfffffff0, URZ, 0xc0, !UPT ;  /* 0xfffffff005067892 */ /* 0x000fe2000f8ec0ff */
[----:B------:R-:W-:-:S03]  /*13f0*/  IMAD.MOV.U32 R5, RZ, RZ, R0 ;  /* 0x000000ffff057224 */ /* 0x000fc600078e0000 */
[----:B------:R-:W-:Y:S02]  /*1400*/  UIADD3 UR7, UPT, UPT, -UR6, URZ, URZ ;  /* 0x000000ff06077290 */ /* 0x000fe4000fffe1ff */
[----:B------:R-:W-:-:S10]  /*1410*/  IMAD.U32 R4, RZ, RZ, UR6 ;  /* 0x00000006ff047e24 */ /* 0x000fd4000f8e00ff */
.L_x_10:
[----:B------:R-:W2:Y:S04]  /*1420*/  LDL.U8 R8, [R5+-0x7] ;  /* 0xfffff90005087983 */ /* 0x000ea80000100000 */
[----:B------:R-:W3:Y:S04]  /*1430*/  LDL.U8 R10, [R5+-0x6] ;  /* 0xfffffa00050a7983 */ /* 0x000ee80000100000 */
[----:B------:R-:W4:Y:S04]  /*1440*/  LDL.U8 R12, [R5+-0x5] ;  /* 0xfffffb00050c7983 */ /* 0x000f280000100000 */
[----:B------:R-:W4:Y:S04]  /*1450*/  LDL.U8 R14, [R5+-0x4] ;  /* 0xfffffc00050e7983 */ /* 0x000f280000100000 */
[----:B------:R-:W4:Y:S04]  /*1460*/  LDL.U8 R16, [R5+-0x3] ;  /* 0xfffffd0005107983 */ /* 0x000f280000100000 */
[----:B------:R-:W4:Y:S01]  /*1470*/  LDL.U8 R18, [R5+-0x2] ;  /* 0xfffffe0005127983 */ /* 0x000f220000100000 */
[----:B-----5:R-:W-:-:S04]  /*1480*/  LOP3.LUT R7, R6, 0xffff, RZ, 0xc0, !PT ;  /* 0x0000ffff06077812 */ /* 0x020fc800078ec0ff */
[----:B--2---:R-:W-:-:S13]  /*1490*/  ISETP.GT.U32.AND P0, PT, R7, R8, PT ;  /* 0x000000080700720c */ /* 0x004fda0003f04070 */
[----:B------:R1:W-:Y:S04]  /*14a0*/  @P0 STL.U8 [R5+-0x8], R8 ;  /* 0xfffff80805000387 */ /* 0x0003e80000100000 */
[----:B------:R-:W-:Y:S01]  /*14b0*/  @P0 STL.U8 [R5+-0x7], R6 ;  /* 0xfffff90605000387 */ /* 0x000fe20000100000 */
[----:B-1----:R-:W-:-:S04]  /*14c0*/  @P0 PRMT R8, R6, 0x7610, R8 ;  /* 0x0000761006080816 */ /* 0x002fc80000000008 */
[----:B------:R-:W-:-:S04]  /*14d0*/  LOP3.LUT R7, R8, 0xffff, RZ, 0xc0, !PT ;  /* 0x0000ffff08077812 */ /* 0x000fc800078ec0ff */
[----:B---3--:R-:W-:-:S13]  /*14e0*/  ISETP.GT.U32.AND P1, PT, R7, R10, PT ;  /* 0x0000000a0700720c */ /* 0x008fda0003f24070 */
[----:B------:R1:W-:Y:S04]  /*14f0*/  @P1 STL.U8 [R5+-0x7], R10 ;  /* 0xfffff90a05001387 */ /* 0x0003e80000100000 */
[----:B------:R-:W-:Y:S01]  /*1500*/  @P1 STL.U8 [R5+-0x6], R8 ;  /* 0xfffffa0805001387 */ /* 0x000fe20000100000 */
[----:B-1----:R-:W-:-:S04]  /*1510*/  @P1 PRMT R10, R8, 0x7610, R10 ;  /* 0x00007610080a1816 */ /* 0x002fc8000000000a */
[----:B------:R-:W-:-:S04]  /*1520*/  LOP3.LUT R7, R10, 0xffff, RZ, 0xc0, !PT ;  /* 0x0000ffff0a077812 */ /* 0x000fc800078ec0ff */
[----:B----4-:R-:W-:-:S13]  /*1530*/  ISETP.GT.U32.AND P0, PT, R7, R12, PT ;  /* 0x0000000c0700720c */ /* 0x010fda0003f04070 */
[----:B------:R1:W-:Y:S04]  /*1540*/  @P0 STL.U8 [R5+-0x6], R12 ;  /* 0xfffffa0c05000387 */ /* 0x0003e80000100000 */
[----:B------:R-:W-:Y:S01]  /*1550*/  @P0 STL.U8 [R5+-0x5], R10 ;  /* 0xfffffb0a05000387 */ /* 0x000fe20000100000 */
[----:B-1----:R-:W-:-:S04]  /*1560*/  @P0 PRMT R12, R10, 0x7610, R12 ;  /* 0x000076100a0c0816 */ /* 0x002fc8000000000c */
[----:B------:R-:W-:-:S04]  /*1570*/  LOP3.LUT R7, R12, 0xffff, RZ, 0xc0, !PT ;  /* 0x0000ffff0c077812 */ /* 0x000fc800078ec0ff */
[----:B------:R-:W-:-:S13]  /*1580*/  ISETP.GT.U32.AND P1, PT, R7, R14, PT ;  /* 0x0000000e0700720c */ /* 0x000fda0003f24070 */
        /* <DEDUP_REMOVED lines=11> */
[----:B------:R-:W-:Y:S04]  /*1640*/  @P1 STL.U8 [R5+-0x2], R16 ;  /* 0xfffffe1005001387 */ /* 0x000fe80000100000 */
[----:B------:R-:W2:Y:S01]  /*1650*/  LDL.U8 R8, [R5+-0x1] ;  /* 0xffffff0005087983 */ /* 0x000ea20000100000 */
[----:B-1----:R-:W-:-:S04]  /*1660*/  @P1 PRMT R18, R16, 0x7610, R18 ;  /* 0x0000761010121816 */ /* 0x002fc80000000012 */
[----:B------:R-:W-:-:S04]  /*1670*/  LOP3.LUT R7, R18, 0xffff, RZ, 0xc0, !PT ;  /* 0x0000ffff12077812 */ /* 0x000fc800078ec0ff */
[----:B--2---:R-:W-:-:S13]  /*1680*/  ISETP.GT.U32.AND P0, PT, R7, R8, PT ;  /* 0x000000080700720c */ /* 0x004fda0003f04070 */
[----:B------:R1:W-:Y:S04]  /*1690*/  @P0 STL.U8 [R5+-0x2], R8 ;  /* 0xfffffe0805000387 */ /* 0x0003e80000100000 */
[----:B------:R2:W-:Y:S04]  /*16a0*/  @P0 STL.U8 [R5+-0x1], R18 ;  /* 0xffffff1205000387 */ /* 0x0005e80000100000 */
[----:B------:R-:W3:Y:S01]  /*16b0*/  LDL.U8 R10, [R5] ;  /* 0x00000000050a7983 */ /* 0x000ee20000100000 */
[----:B-1----:R-:W-:-:S04]  /*16c0*/  @P0 PRMT R8, R18, 0x7610, R8 ;  /* 0x0000761012080816 */ /* 0x002fc80000000008 */
[----:B------:R-:W-:-:S04]  /*16d0*/  LOP3.LUT R7, R8, 0xffff, RZ, 0xc0, !PT ;  /* 0x0000ffff08077812 */ /* 0x000fc800078ec0ff */
[----:B---3--:R-:W-:-:S13]  /*16e0*/  ISETP.GT.U32.AND P0, PT, R7, R10, PT ;  /* 0x0000000a0700720c */ /* 0x008fda0003f04070 */
[----:B------:R1:W-:Y:S04]  /*16f0*/  @P0 STL.U8 [R5+-0x1], R10 ;  /* 0xffffff0a05000387 */ /* 0x0003e80000100000 */
[----:B------:R-:W3:Y:S04]  /*1700*/  LDL.U8 R12, [R5+0x1] ;  /* 0x00000100050c7983 */ /* 0x000ee80000100000 */
[----:B------:R-:W4:Y:S04]  /*1710*/  LDL.U8 R14, [R5+0x2] ;  /* 0x00000200050e7983 */ /* 0x000f280000100000 */
[----:B------:R-:W4:Y:S04]  /*1720*/  LDL.U8 R16, [R5+0x3] ;  /* 0x0000030005107983 */ /* 0x000f280000100000 */
[----:B------:R-:W4:Y:S04]  /*1730*/  LDL.U8 R20, [R5+0x4] ;  /* 0x0000040005147983 */ /* 0x000f280000100000 */
[----:B------:R-:W4:Y:S04]  /*1740*/  LDL.U8 R22, [R5+0x5] ;  /* 0x0000050005167983 */ /* 0x000f280000100000 */
[----:B--2---:R-:W2:Y:S04]  /*1750*/  LDL.U8 R18, [R5+0x6] ;  /* 0x0000060005127983 */ /* 0x004ea80000100000 */
[----:B------:R-:W2:Y:S04]  /*1760*/  LDL.U8 R24, [R5+0x7] ;  /* 0x0000070005187983 */ /* 0x000ea80000100000 */
[----:B------:R-:W2:Y:S01]  /*1770*/  LDL.U8 R6, [R5+0x8] ;  /* 0x0000080005067983 */ /* 0x000ea20000100000 */
[----:B-1----:R-:W-:Y:S01]  /*1780*/  @P0 PRMT R10, R8, 0x7610, R10 ;  /* 0x00007610080a0816 */ /* 0x002fe2000000000a */
[----:B------:R-:W-:-:S02]  /*1790*/  UIADD3 UR7, UPT, UPT, UR7, 0x10, URZ ;  /* 0x0000001007077890 */ /* 0x000fc4000fffe0ff */
[----:B------:R-:W-:Y:S01]  /*17a0*/  @P0 STL.U8 [R5], R8 ;  /* 0x0000000805000387 */ /* 0x000fe20000100000 */
[----:B------:R-:W-:Y:S01]  /*17b0*/  LOP3.LUT R7, R10, 0xffff, RZ, 0xc0, !PT ;  /* 0x0000ffff0a077812 */ /* 0x000fe200078ec0ff */
[----:B------:R-:W-:-:S03]  /*17c0*/  UISETP.NE.AND UP2, UPT, UR7, URZ, UPT ;  /* 0x000000ff0700728c */ /* 0x000fc6000bf45270 */
[----:B---3--:R-:W-:-:S13]  /*17d0*/  ISETP.GT.U32.AND P1, PT, R7, R12, PT ;  /* 0x0000000c0700720c */ /* 0x008fda0003f24070 */
[----:B------:R1:W-:Y:S04]  /*17e0*/  @P1 STL.U8 [R5], R12 ;  /* 0x0000000c05001387 */ /* 0x0003e80000100000 */
[----:B------:R-:W-:Y:S01]  /*17f0*/  @P1 STL.U8 [R5+0x1], R10 ;  /* 0x0000010a05001387 */ /* 0x000fe20000100000 */
[----:B-1----:R-:W-:-:S04]  /*1800*/  @P1 PRMT R12, R10, 0x7610, R12 ;  /* 0x000076100a0c1816 */ /* 0x002fc8000000000c */
[----:B------:R-:W-:-:S04]  /*1810*/  LOP3.LUT R7, R12, 0xffff, RZ, 0xc0, !PT ;  /* 0x0000ffff0c077812 */ /* 0x000fc800078ec0ff */
[----:B----4-:R-:W-:-:S13]  /*1820*/  ISETP.GT.U32.AND P0, PT, R7, R14, PT ;  /* 0x0000000e0700720c */ /* 0x010fda0003f04070 */
[----:B------:R1:W-:Y:S04]  /*1830*/  @P0 STL.U8 [R5+0x1], R14 ;  /* 0x0000010e05000387 */ /* 0x0003e80000100000 */
[----:B------:R-:W-:Y:S01]  /*1840*/  @P0 STL.U8 [R5+0x2], R12 ;  /* 0x0000020c05000387 */ /* 0x000fe20000100000 */
[----:B-1----:R-:W-:-:S04]  /*1850*/  @P0 PRMT R14, R12, 0x7610, R14 ;  /* 0x000076100c0e0816 */ /* 0x002fc8000000000e */
[----:B------:R-:W-:-:S04]  /*1860*/  LOP3.LUT R7, R14, 0xffff, RZ, 0xc0, !PT ;  /* 0x0000ffff0e077812 */ /* 0x000fc800078ec0ff */
[----:B------:R-:W-:-:S13]  /*1870*/  ISETP.GT.U32.AND P1, PT, R7, R16, PT ;  /* 0x000000100700720c */ /* 0x000fda0003f24070 */
        /* <DEDUP_REMOVED lines=14> */
[----:B--2---:R-:W-:-:S13]  /*1960*/  ISETP.GT.U32.AND P0, PT, R7, R18, PT ;  /* 0x000000120700720c */ /* 0x004fda0003f04070 */
        /* <DEDUP_REMOVED lines=11> */
[----:B------:R2:W-:Y:S01]  /*1a20*/  @P0 STL.U8 [R5+0x8], R24 ;  /* 0x0000081805000387 */ /* 0x0005e20000100000 */
[----:B-1----:R-:W-:Y:S01]  /*1a30*/  @P0 PRMT R6, R24, 0x7610, R6 ;  /* 0x0000761018060816 */ /* 0x002fe20000000006 */
[----:B--2---:R-:W-:Y:S01]  /*1a40*/  VIADD R5, R5, 0x10 ;  /* 0x0000001005057836 */ /* 0x004fe20000000000 */
[----:B------:R-:W-:Y:S06]  /*1a50*/  BRA.U UP2, `(.L_x_10) ;  /* 0xfffffff902707547 */ /* 0x000fec000b83ffff */
.L_x_9:
[----:B------:R-:W-:Y:S05]  /*1a60*/  BRA.U !UP0, `(.L_x_11) ;  /* 0x0000000508cc7547 */ /* 0x000fea000b800000 */
[----:B------:R-:W-:-:S05]  /*1a70*/  IMAD.MOV R5, RZ, RZ, -R3 ;  /* 0x000000ffff057224 */ /* 0x000fca00078e0a03 */
[----:B------:R-:W-:-:S05]  /*1a80*/  PRMT R5, R5, 0x7710, RZ ;  /* 0x0000771005057816 */ /* 0x000fca00000000ff */
[----:B------:R-:W-:-:S05]  /*1a90*/  VIADD R5, R5, 0x8 ;  /* 0x0000000805057836 */ /* 0x000fca0000000000 */
[----:B------:R-:W-:-:S04]  /*1aa0*/  LOP3.LUT R5, R5, 0xf, RZ, 0xc0, !PT ;  /* 0x0000000f05057812 */ /* 0x000fc800078ec0ff */
[C---:B------:R-:W-:Y:S01]  /*1ab0*/  LOP3.LUT P0, RZ, R5.reuse, 0x7, RZ, 0xc0, !PT ;  /* 0x0000000705ff7812 */ /* 0x040fe2000780c0ff */
[----:B------:R-:W-:-:S05]  /*1ac0*/  VIADD R6, R5, 0xffffffff ;  /* 0xffffffff05067836 */ /* 0x000fca0000000000 */
[----:B------:R-:W-:-:S13]  /*1ad0*/  ISETP.GE.U32.AND P1, PT, R6, 0x7, PT ;  /* 0x000000070600780c */ /* 0x000fda0003f26070 */
[----:B------:R-:W-:Y:S05]  /*1ae0*/  @!P1 BRA `(.L_x_12) ;  /* 0x0000000000c49947 */ /* 0x000fea0003800000 */
[----:B------:R-:W-:-:S05]  /*1af0*/  IMAD.IADD R17, R1, 0x1, R4 ;  /* 0x0000000101117824 */ /* 0x000fca00078e0204 */
[----:B------:R-:W2:Y:S04]  /*1b00*/  LDL.U8 R16, [R17] ;  /* 0x0000000011107983 */ /* 0x000ea80000100000 */
[----:B------:R-:W2:Y:S04]  /*1b10*/  LDL.U8 R5, [R17+0x1] ;  /* 0x0000010011057983 */ /* 0x000ea80000100000 */
[----:B------:R-:W3:Y:S04]  /*1b20*/  LDL.U8 R6, [R17+0x2] ;  /* 0x0000020011067983 */ /* 0x000ee80000100000 */
[----:B------:R-:W4:Y:S04]  /*1b30*/  LDL.U8 R7, [R17+0x3] ;  /* 0x0000030011077983 */ /* 0x000f280000100000 */
[----:B------:R-:W5:Y:S04]  /*1b40*/  LDL.U8 R8, [R17+0x4] ;  /* 0x0000040011087983 */ /* 0x000f680000100000 */
[----:B------:R-:W5:Y:S04]  /*1b50*/  LDL.U8 R10, [R17+0x5] ;  /* 0x00000500110a7983 */ /* 0x000f680000100000 */
[----:B------:R-:W5:Y:S04]  /*1b60*/  LDL.U8 R12, [R17+0x6] ;  /* 0x00000600110c7983 */ /* 0x000f680000100000 */
[----:B------:R-:W5:Y:S04]  /*1b70*/  LDL.U8 R13, [R17+0x7] ;  /* 0x00000700110d7983 */ /* 0x000f680000100000 */
[----:B------:R-:W5:Y:S01]  /*1b80*/  LDL.U8 R18, [R17+0x8] ;  /* 0x0000080011127983 */ /* 0x000f620000100000 */
[----:B------:R-:W-:Y:S01]  /*1b90*/  VIADD R4, R4, 0x8 ;  /* 0x0000000804047836 */ /* 0x000fe20000000000 */
[----:B--2---:R-:W-:-:S13]  /*1ba0*/  ISETP.GT.U32.AND P2, PT, R16, R5, PT ;  /* 0x000000051000720c */ /* 0x004fda0003f44070 */
[----:B------:R1:W-:Y:S04]  /*1bb0*/  @P2 STL.U8 [R17], R5 ;  /* 0x0000000511002387 */ /* 0x0003e80000100000 */
[----:B------:R-:W-:Y:S01]  /*1bc0*/  @P2 STL.U8 [R17+0x1], R16 ;  /* 0x0000011011002387 */ /* 0x000fe20000100000 */
[----:B-1----:R-:W-:-:S04]  /*1bd0*/  @P2 PRMT R5, R16, 0x7610, R5 ;  /* 0x0000761010052816 */ /* 0x002fc80000000005 */
[----:B------:R-:W-:-:S04]  /*1be0*/  LOP3.LUT R15, R5, 0xffff, RZ, 0xc0, !PT ;  /* 0x0000ffff050f7812 */ /* 0x000fc800078ec0ff */
[----:B---3--:R-:W-:-:S13]  /*1bf0*/  ISETP.GT.U32.AND P1, PT, R15, R6, PT ;  /* 0x000000060f00720c */ /* 0x008fda0003f24070 */
[----:B------:R1:W-:Y:S04]  /*1c00*/  @P1 STL.U8 [R17+0x1], R6 ;  /* 0x0000010611001387 */ /* 0x0003e80000100000 */
        /* <DEDUP_REMOVED lines=8> */
[----:B-----5:R-:W-:-:S13]  /*1c90*/  ISETP.GT.U32.AND P1, PT, R15, R8, PT ;  /* 0x000000080f00720c */ /* 0x020fda0003f24070 */
        /* <DEDUP_REMOVED lines=17> */
[----:B-1----:R-:W-:-:S04]  /*1db0*/  @P2 PRMT R13, R12, 0x7610, R13 ;  /* 0x000076100c0d2816 */ /* 0x002fc8000000000d */
[----:B------:R-:W-:-:S04]  /*1dc0*/  LOP3.LUT R5, R13, 0xffff, RZ, 0xc0, !PT ;  /* 0x0000ffff0d057812 */ /* 0x000fc800078ec0ff */
[----:B------:R-:W-:-:S13]  /*1dd0*/  ISETP.GT.U32.AND P1, PT, R5, R18, PT ;  /* 0x000000120500720c */ /* 0x000fda0003f24070 */
[----:B------:R2:W-:Y:S04]  /*1de0*/  @P1 STL.U8 [R17+0x7], R18 ;  /* 0x0000071211001387 */ /* 0x0005e80000100000 */
[----:B------:R2:W-:Y:S02]  /*1df0*/  @P1 STL.U8 [R17+0x8], R13 ;  /* 0x0000080d11001387 */ /* 0x0005e40000100000 */
.L_x_12:
[----:B------:R-:W-:Y:S05]  /*1e00*/  @!P0 BRA `(.L_x_11) ;  /* 0x0000000000e48947 */ /* 0x000fea0003800000 */
[----:B------:R-:W-:-:S05]  /*1e10*/  IMAD.MOV R5, RZ, RZ, -R2 ;  /* 0x000000ffff057224 */ /* 0x000fca00078e0a02 */
[----:B------:R-:W-:-:S04]  /*1e20*/  PRMT R5, R5, 0x7710, RZ ;  /* 0x0000771005057816 */ /* 0x000fc800000000ff */
[----:B------:R-:W-:-:S04]  /*1e30*/  LOP3.LUT R5, R5, 0xffff, RZ, 0xc0, !PT ;  /* 0x0000ffff05057812 */ /* 0x000fc800078ec0ff */
[C---:B------:R-:W-:Y:S02]  /*1e40*/  LOP3.LUT R6, R5.reuse, 0x7, RZ, 0xc0, !PT ;  /* 0x0000000705067812 */ /* 0x040fe400078ec0ff */
[----:B------:R-:W-:-:S03]  /*1e50*/  LOP3.LUT R10, R5, 0x3, RZ, 0xc0, !PT ;  /* 0x00000003050a7812 */ /* 0x000fc600078ec0ff */
[----:B------:R-:W-:Y:S01]  /*1e60*/  VIADD R6, R6, 0xffffffff ;  /* 0xffffffff06067836 */ /* 0x000fe20000000000 */
[----:B------:R-:W-:-:S04]  /*1e70*/  ISETP.NE.AND P0, PT, R10, RZ, PT ;  /* 0x000000ff0a00720c */ /* 0x000fc80003f05270 */
[----:B------:R-:W-:-:S13]  /*1e80*/  ISETP.GE.U32.AND P1, PT, R6, 0x3, PT ;  /* 0x000000030600780c */ /* 0x000fda0003f26070 */
[----:B------:R-:W-:Y:S05]  /*1e90*/  @!P1 BRA `(.L_x_13) ;  /* 0x0000000000649947 */ /* 0x000fea0003800000 */
[----:B------:R-:W-:-:S05]  /*1ea0*/  IMAD.IADD R14, R1, 0x1, R4 ;  /* 0x00000001010e7824 */ /* 0x000fca00078e0204 */
[----:B--2---:R-:W2:Y:S04]  /*1eb0*/  LDL.U8 R12, [R14] ;  /* 0x000000000e0c7983 */ /* 0x004ea80000100000 */
[----:B------:R-:W2:Y:S04]  /*1ec0*/  LDL.U8 R5, [R14+0x1] ;  /* 0x000001000e057983 */ /* 0x000ea80000100000 */
[----:B------:R-:W3:Y:S04]  /*1ed0*/  LDL.U8 R6, [R14+0x2] ;  /* 0x000002000e067983 */ /* 0x000ee80000100000 */
[----:B------:R-:W4:Y:S04]  /*1ee0*/  LDL.U8 R7, [R14+0x3] ;  /* 0x000003000e077983 */ /* 0x000f280000100000 */
        /* <DEDUP_REMOVED lines=14> */
[----:B------:R3:W-:Y:S01]  /*1fd0*/  @P2 STL.U8 [R14+0x3], R6 ;  /* 0x000003060e002387 */ /* 0x0007e20000100000 */
[----:B-1----:R-:W-:-:S04]  /*1fe0*/  @P2 PRMT R7, R6, 0x7610, R7 ;  /* 0x0000761006072816 */ /* 0x002fc80000000007 */
[----:B------:R-:W-:-:S04]  /*1ff0*/  LOP3.LUT R8, R7, 0xffff, RZ, 0xc0, !PT ;  /* 0x0000ffff07087812 */ /* 0x000fc800078ec0ff */
[----:B-----5:R-:W-:-:S13]  /*2000*/  ISETP.GT.U32.AND P1, PT, R8, R15, PT ;  /* 0x0000000f0800720c */ /* 0x020fda0003f24070 */
[----:B------:R3:W-:Y:S04]  /*2010*/  @P1 STL.U8 [R14+0x3], R15 ;  /* 0x0000030f0e001387 */ /* 0x0007e80000100000 */
[----:B------:R3:W-:Y:S02]  /*2020*/  @P1 STL.U8 [R14+0x4], R7 ;  /* 0x000004070e001387 */ /* 0x0007e40000100000 */
.L_x_13:
[----:B------:R-:W-:Y:S05]  /*2030*/  @!P0 BRA `(.L_x_11) ;  /* 0x0000000000588947 */ /* 0x000fea0003800000 */
[----:B---3--:R-:W-:-:S05]  /*2040*/  IMAD.IADD R7, R1, 0x1, R4 ;  /* 0x0000000101077824 */ /* 0x008fca00078e0204 */
[----:B------:R-:W3:Y:S04]  /*2050*/  LDL.U8 R5, [R7] ;  /* 0x0000000007057983 */ /* 0x000ee80000100000 */
[----:B------:R-:W3:Y:S01]  /*2060*/  LDL.U8 R4, [R7+0x1] ;  /* 0x0000010007047983 */ /* 0x000ee20000100000 */
[----:B------:R-:W-:Y:S02]  /*2070*/  ISETP.NE.AND P1, PT, R10, 0x1, PT ;  /* 0x000000010a00780c */ /* 0x000fe40003f25270 */
[----:B---3--:R-:W-:-:S13]  /*2080*/  ISETP.GT.U32.AND P0, PT, R5, R4, PT ;  /* 0x000000040500720c */ /* 0x008fda0003f04070 */
[----:B------:R-:W-:Y:S04]  /*2090*/  @P0 STL.U8 [R7+0x1], R5 ;  /* 0x0000010507000387 */ /* 0x000fe80000100000 */
[----:B------:R1:W-:Y:S02]  /*20a0*/  @P0 STL.U8 [R7], R4 ;  /* 0x0000000407000387 */ /* 0x0003e40000100000 */
[----:B-1----:R-:W-:Y:S01]  /*20b0*/  @P0 PRMT R4, R5, 0x7610, R4 ;  /* 0x0000761005040816 */ /* 0x002fe20000000004 */
[----:B------:R-:W-:Y:S06]  /*20c0*/  @!P1 BRA `(.L_x_11) ;  /* 0x0000000000349947 */ /* 0x000fec0003800000 */
[----:B------:R-:W3:Y:S01]  /*20d0*/  LDL.U8 R5, [R7+0x2] ;  /* 0x0000020007057983 */ /* 0x000ee20000100000 */
[----:B------:R-:W-:Y:S02]  /*20e0*/  LOP3.LUT R6, R4, 0xffff, RZ, 0xc0, !PT ;  /* 0x0000ffff04067812 */ /* 0x000fe400078ec0ff */
[----:B------:R-:W-:Y:S02]  /*20f0*/  ISETP.NE.AND P1, PT, R10, 0x2, PT ;  /* 0x000000020a00780c */ /* 0x000fe40003f25270 */
[----:B---3--:R-:W-:-:S13]  /*2100*/  ISETP.GT.U32.AND P0, PT, R6, R5, PT ;  /* 0x000000050600720c */ /* 0x008fda0003f04070 */
[----:B------:R-:W-:Y:S04]  /*2110*/  @P0 STL.U8 [R7+0x2], R4 ;  /* 0x0000020407000387 */ /* 0x000fe80000100000 */
[----:B------:R1:W-:Y:S02]  /*2120*/  @P0 STL.U8 [R7+0x1], R5 ;  /* 0x0000010507000387 */ /* 0x0003e40000100000 */
[----:B-1----:R-:W-:Y:S01]  /*2130*/  @P0 PRMT R5, R4, 0x7610, R5 ;  /* 0x0000761004050816 */ /* 0x002fe20000000005 */
[----:B------:R-:W-:Y:S06]  /*2140*/  @!P1 BRA `(.L_x_11) ;  /* 0x0000000000149947 */ /* 0x000fec0003800000 */
[----:B------:R-:W3:Y:S01]  /*2150*/  LDL.U8 R6, [R7+0x3] ;  /* 0x0000030007067983 */ /* 0x000ee20000100000 */
[----:B------:R-:W-:-:S04]  /*2160*/  LOP3.LUT R4, R5, 0xffff, RZ, 0xc0, !PT ;  /* 0x0000ffff05047812 */ /* 0x000fc800078ec0ff */
[----:B---3--:R-:W-:-:S13]  /*2170*/  ISETP.GT.U32.AND P0, PT, R4, R6, PT ;  /* 0x000000060400720c */ /* 0x008fda0003f04070 */
[----:B------:R1:W-:Y:S04]  /*2180*/  @P0 STL.U8 [R7+0x2], R6 ;  /* 0x0000020607000387 */ /* 0x0003e80000100000 */
[----:B------:R1:W-:Y:S02]  /*2190*/  @P0 STL.U8 [R7+0x3], R5 ;  /* 0x0000030507000387 */ /* 0x0003e40000100000 */
.L_x_11:
[----:B------:R-:W-:Y:S01]  /*21a0*/  VIADD R3, R3, 0x1 ;  /* 0x0000000103037836 */ /* 0x000fe20000000000 */
[----:B------:R-:W-:Y:S01]  /*21b0*/  UIADD3 UR5, UPT, UPT, UR5, -0x1, URZ ;  /* 0xffffffff05057890 */ /* 0x000fe2000fffe0ff */
[----:B------:R-:W-:Y:S01]  /*21c0*/  VIADD R2, R2, 0x1 ;  /* 0x0000000102027836 */ /* 0x000fe20000000000 */
[----:B------:R-:W-:Y:S10]  /*21d0*/  BRA.U UP1, `(.L_x_14) ;  /* 0xfffffff101607547 */ /* 0x000ff4000b83ffff */
[----:B-1----:R-:W4:Y:S01]  /*21e0*/  LDL.U8 R5, [R1+0x3c] ;  /* 0x00003c0001057983 */ /* 0x002f220000100000 */
[----:B------:R-:W1:Y:S01]  /*21f0*/  LDCU UR6, c[0x0][0x390] ;  /* 0x00007200ff0677ac */ /* 0x000e620008000800 */
[----:B------:R-:W5:Y:S01]  /*2200*/  LDCU.64 UR4, c[0x0][0x388] ;  /* 0x00007100ff0477ac */ /* 0x000f620008000a00 */
[----:B-1----:R-:W-:-:S05]  /*2210*/  IMAD R9, R11, UR6, R9 ;  /* 0x000000060b097c24 */ /* 0x002fca000f8e0209 */
[----:B-----5:R-:W-:-:S04]  /*2220*/  IADD3 R2, P0, PT, R9, UR4, RZ ;  /* 0x0000000409027c10 */ /* 0x020fc8000ff1e0ff */
[----:B------:R-:W-:-:S05]  /*2230*/  LEA.HI.X.SX32 R3, R9, UR5, 0x1, P0 ;  /* 0x0000000509037c11 */ /* 0x000fca00080f0eff */
[----:B----4-:R-:W-:Y:S01]  /*2240*/  STG.E.U8 desc[UR8][R2.64], R5 ;  /* 0x0000000502007986 */ /* 0x010fe2000c101108 */
[----:B------:R-:W-:Y:S05]  /*2250*/  EXIT ;  /* 0x000000000000794d */ /* 0x000fea0003800000 */
.L_x_15:
[----:B------:R-:W-:-:S00]  /*2260*/  BRA `(.L_x_15) ;  /* 0xfffffffc00fc7947 */ /* 0x000fc0000383ffff */
[----:B------:R-:W-:-:S00]  /*2270*/  NOP ;  /* 0x0000000000007918 */ /* 0x000fc00000000000 */
        /* <DEDUP_REMOVED lines=8> */
.L_x_71:


//--------------------- .text._Z24medianFilterSharedKernelILi16ELi16ELi9EEvPhS0_ii --------------------------
	.section	.text._Z24medianFilterSharedKernelILi16ELi16ELi9EEvPhS0_ii,"ax",@progbits
	.align	128
        .global         _Z24medianFilterSharedKernelILi16ELi16ELi9EEvPhS0_ii
        .type           _Z24medianFilterSharedKernelILi16ELi16ELi9EEvPhS0_ii,@function
        .size           _Z24medianFilterSharedKernelILi16ELi16ELi9EEvPhS0_ii,(.L_x_72 - _Z24medianFilterSharedKernelILi16ELi16ELi9EEvPhS0_ii)
        .other          _Z24medianFilterSharedKernelILi16ELi16ELi9EEvPhS0_ii,@"STO_CUDA_ENTRY STV_DEFAULT"
_Z24medianFilterSharedKernelILi16ELi16ELi9EEvPhS0_ii:
.text._Z24medianFilterSharedKernelILi16ELi16ELi9EEvPhS0_ii:
        /* <DEDUP_REMOVED lines=15> */
.L_x_24:
        /* <DEDUP_REMOVED lines=13> */
.L_x_23:
        /* <DEDUP_REMOVED lines=14> */
.L_x_21:
[----:B------:R-:W-:-:S05]  /*02a0*/  IMAD.IADD R2, R13, 0x1, R4 ;  /* 0x000000010d027824 */ /* 0x000fca00078e0204 */
[----:B------:R0:W-:Y:S02]  /*02b0*/  STS.U8 [R2], RZ ;  /* 0x000000ff02007388 */ /* 0x0001e40000000000 */
.L_x_22:
[----:B------:R-:W-:Y:S05]  /*02c0*/  BSYNC.RECONVERGENT B2 ;  /* 0x0000000000027941 */ /* 0x000fea0003800200 */
.L_x_20:
[C---:B------:R-:W-:Y:S01]  /*02d0*/  ISETP.GE.U32.AND P0, PT, R4.reuse, 0x8, PT ;  /* 0x000000080400780c */ /* 0x040fe20003f06070 */
[----:B------:R-:W-:-:S12]  /*02e0*/  VIADD R4, R4, 0x10 ;  /* 0x0000001004047836 */ /* 0x000fd80000000000 */
[----:B------:R-:W-:Y:S05]  /*02f0*/  @!P0 BRA `(.L_x_23) ;  /* 0xfffffffc00b08947 */ /* 0x000fea000383ffff */
.L_x_19:
[----:B------:R-:W-:Y:S05]  /*0300*/  BSYNC.RECONVERGENT B1 ;  /* 0x0000000000017941 */ /* 0x000fea0003800200 */
.L_x_18:
[C---:B------:R-:W-:Y:S01]  /*0310*/  ISETP.GE.U32.AND P0, PT, R0.reuse, 0x8, PT ;  /* 0x000000080000780c */ /* 0x040fe20003f06070 */
[----:B------:R-:W-:-:S12]  /*0320*/  VIADD R0, R0, 0x10 ;  /* 0x0000001000007836 */ /* 0x000fd80000000000 */
[----:B------:R-:W-:Y:S05]  /*0330*/  @!P0 BRA `(.L_x_24) ;  /* 0xfffffffc006c8947 */ /* 0x000fea000383ffff */
.L_x_17:
[----:B------:R-:W-:Y:S05]  /*0340*/  BSYNC.RECONVERGENT B0 ;  /* 0x0000000000007941 */ /* 0x000fea0003800200 */
.L_x_16:
        /* <DEDUP_REMOVED lines=15> */
[----:B------:R-:W5:Y:S04]  /*0440*/  LDS.U8 R8, [R9+0x4] ;  /* 0x0000040009087984 */ /* 0x000f680000000000 */
[----:B------:R-:W5:Y:S04]  /*0450*/  LDS.U8 R10, [R9+0x5] ;  /* 0x00000500090a7984 */ /* 0x000f680000000000 */
[----:B------:R-:W5:Y:S04]  /*0460*/  LDS.U8 R12, [R9+0x6] ;  /* 0x00000600090c7984 */ /* 0x000f680000000000 */
[----:B------:R-:W5:Y:S04]  /*0470*/  LDS.U8 R14, [R9+0x7] ;  /* 0x00000700090e7984 */ /* 0x000f680000000000 */
[----:B------:R-:W5:Y:S04]  /*0480*/  LDS.U8 R16, [R9+0x8] ;  /* 0x0000080009107984 */ /* 0x000f680000000000 */
[----:B------:R-:W5:Y:S04]  /*0490*/  LDS.U8 R18, [R9+0x19] ;  /* 0x0000190009127984 */ /* 0x000f680000000000 */
[----:B------:R-:W5:Y:S04]  /*04a0*/  LDS.U8 R0, [R9] ;  /* 0x0000000009007984 */ /* 0x000f680000000000 */
[----:B01----:R-:W0:Y:S04]  /*04b0*/  LDS.U8 R2, [R9+0x1] ;  /* 0x0000010009027984 */ /* 0x003e280000000000 */
[----:B--2---:R-:W-:Y:S04]  /*04c0*/  STL.U8 [R1+0x50], R20 ;  /* 0x0000501401007387 */ /* 0x004fe80000100000 */
[----:B---3--:R-:W-:Y:S04]  /*04d0*/  STL.U8 [R1+0x2], R4 ;  /* 0x0000020401007387 */ /* 0x008fe80000100000 */
[----:B----4-:R-:W-:Y:S04]  /*04e0*/  STL.U8 [R1+0x3], R6 ;  /* 0x0000030601007387 */ /* 0x010fe80000100000 */
[----:B-----5:R-:W-:Y:S04]  /*04f0*/  STL.U8 [R1+0x4], R8 ;  /* 0x0000040801007387 */ /* 0x020fe80000100000 */
        /* <DEDUP_REMOVED lines=25> */
[----:B------:R-:W-:Y:S04]  /*0690*/  STL.U8 [R1], R0 ;  /* 0x0000000001007387 */ /* 0x000fe80000100000 */
[----:B0-----:R-:W-:Y:S04]  /*06a0*/  STL.U8 [R1+0x1], R2 ;  /* 0x0000010201007387 */ /* 0x001fe80000100000 */
[----:B------:R-:W0:Y:S04]  /*06b0*/  LDS.U8 R0, [R9+0x1b] ;  /* 0x00001b0009007984 */ /* 0x000e280000000000 */
[----:B------:R-:W0:Y:S04]  /*06c0*/  LDS.U8 R2, [R9+0x1c] ;  /* 0x00001c0009027984 */ /* 0x000e280000000000 */
[----:B------:R-:W0:Y:S04]  /*06d0*/  LDS.U8 R3, [R9+0x38] ;  /* 0x0000380009037984 */ /* 0x000e280000000000 */
[----:B-1----:R-:W-:Y:S04]  /*06e0*/  STL.U8 [R1+0xa], R20 ;  /* 0x00000a1401007387 */ /* 0x002fe80000100000 */
        /* <DEDUP_REMOVED lines=39> */
[----:B0-----:R-:W-:Y:S04]  /*0960*/  STL.U8 [R1+0xb], R0 ;  /* 0x00000b0001007387 */ /* 0x001fe80000100000 */
[----:B------:R-:W-:Y:S04]  /*0970*/  STL.U8 [R1+0xc], R2 ;  /* 0x00000c0201007387 */ /* 0x000fe80000100000 */
[----:B------:R-:W-:Y:S04]  /*0980*/  STL.U8 [R1+0x18], R3 ;  /* 0x0000180301007387 */ /* 0x000fe80000100000 */
        /* <DEDUP_REMOVED lines=72> */
[----:B------:R1:W-:Y:S04]  /*0e10*/  STL.U8 [R1+0x39], R2 ;  /* 0x0000390201007387 */ /* 0x0003e80000100000 */
[----:B------:R2:W-:Y:S01]  /*0e20*/  STL.U8 [R1+0x46], R3 ;  /* 0x0000460301007387 */ /* 0x0005e20000100000 */
[----:B0-----:R-:W-:Y:S01]  /*0e30*/  VIADD R0, R1, 0x8 ;  /* 0x0000000801007836 */ /* 0x001fe20000000000 */
[----:B-1----:R-:W-:-:S02]  /*0e40*/  PRMT R2, RZ, 0x7610, R2 ;  /* 0x00007610ff027816 */ /* 0x002fc40000000002 */
[----:B--2---:R-:W-:-:S07]  /*0e50*/  PRMT R3, RZ, 0x7610, R3 ;  /* 0x00007610ff037816 */ /* 0x004fce0000000003 */
.L_x_30:
        /* <DEDUP_REMOVED lines=12> */
.L_x_26:
        /* <DEDUP_REMOVED lines=100> */
.L_x_25:
[----:B------:R-:W-:Y:S05]  /*1560*/  BRA.U !UP0, `(.L_x_27) ;  /* 0x0000000508c87547 */ /* 0x000fea000b800000 */
[----:B------:R-:W-:-:S05]  /*1570*/  IMAD.MOV R5, RZ, RZ, -R3 ;  /* 0x000000ffff057224 */ /* 0x000fca00078e0a03 */
[----:B------:R-:W-:-:S04]  /*1580*/  PRMT R5, R5, 0x7710, RZ ;  /* 0x0000771005057816 */ /* 0x000fc800000000ff */
        /* <DEDUP_REMOVED lines=54> */
.L_x_28:
        /* <DEDUP_REMOVED lines=10> */
[----:B--2---:R-:W-:-:S05]  /*1990*/  IMAD.IADD R11, R1, 0x1, R4 ;  /* 0x00000001010b7824 */ /* 0x004fca00078e0204 */
[----:B------:R-:W2:Y:S04]  /*19a0*/  LDL.U8 R12, [R11] ;  /* 0x000000000b0c7983 */ /* 0x000ea80000100000 */
        /* <DEDUP_REMOVED lines=23> */
.L_x_29:
        /* <DEDUP_REMOVED lines=23> */
.L_x_27:
        /* <DEDUP_REMOVED lines=12> */
.L_x_31:
        /* <DEDUP_REMOVED lines=11> */
.L_x_72:


//--------------------- .text._Z24medianFilterSharedKernelILi16ELi16ELi7EEvPhS0_ii --------------------------
	.section	.text._Z24medianFilterSharedKernelILi16ELi16ELi7EEvPhS0_ii,"ax",@progbits
	.align	128
        .global         _Z24medianFilterSharedKernelILi16ELi16ELi7EEvPhS0_ii
        .type           _Z24medianFilterSharedKernelILi16ELi16ELi7EEvPhS0_ii,@function
        .size           _Z24medianFilterSharedKernelILi16ELi16ELi7EEvPhS0_ii,(.L_x_73 - _Z24medianFilterSharedKernelILi16ELi16ELi7EEvPhS0_ii)
        .other          _Z24medianFilterSharedKernelILi16ELi16ELi7EEvPhS0_ii,@"STO_CUDA_ENTRY STV_DEFAULT"
_Z24medianFilterSharedKernelILi16ELi16ELi7EEvPhS0_ii:
.text._Z24medianFilterSharedKernelILi16ELi16ELi7EEvPhS0_ii:
        /* <DEDUP_REMOVED lines=15> */
.L_x_40:
        /* <DEDUP_REMOVED lines=13> */
.L_x_39:
        /* <DEDUP_REMOVED lines=14> */
.L_x_37:
[----:B------:R-:W-:-:S05]  /*02a0*/  IMAD.IADD R2, R9, 0x1, R4 ;  /* 0x0000000109027824 */ /* 0x000fca00078e0204 */
[----:B------:R0:W-:Y:S02]  /*02b0*/  STS.U8 [R2], RZ ;  /* 0x000000ff02007388 */ /* 0x0001e40000000000 */
.L_x_38:
[----:B------:R-:W-:Y:S05]  /*02c0*/  BSYNC.RECONVERGENT B2 ;  /* 0x0000000000027941 */ /* 0x000fea0003800200 */
.L_x_36:
[C---:B------:R-:W-:Y:S01]  /*02d0*/  ISETP.GE.U32.AND P0, PT, R4.reuse, 0x6, PT ;  /* 0x000000060400780c */ /* 0x040fe20003f06070 */
[----:B------:R-:W-:-:S12]  /*02e0*/  VIADD R4, R4, 0x10 ;  /* 0x0000001004047836 */ /* 0x000fd80000000000 */
[----:B------:R-:W-:Y:S05]  /*02f0*/  @!P0 BRA `(.L_x_39) ;  /* 0xfffffffc00b08947 */ /* 0x000fea000383ffff */
.L_x_35:
[----:B------:R-:W-:Y:S05]  /*0300*/  BSYNC.RECONVERGENT B1 ;  /* 0x0000000000017941 */ /* 0x000fea0003800200 */
.L_x_34:
[C---:B------:R-:W-:Y:S01]  /*0310*/  ISETP.GE.U32.AND P0, PT, R0.reuse, 0x6, PT ;  /* 0x000000060000780c */ /* 0x040fe20003f06070 */
[----:B------:R-:W-:-:S12]  /*0320*/  VIADD R0, R0, 0x10 ;  /* 0x0000001000007836 */ /* 0x000fd80000000000 */
[----:B------:R-:W-:Y:S05]  /*0330*/  @!P0 BRA `(.L_x_40) ;  /* 0xfffffffc006c8947 */ /* 0x000fea000383ffff */
.L_x_33:
[----:B------:R-:W-:Y:S05]  /*0340*/  BSYNC.RECONVERGENT B0 ;  /* 0x0000000000007941 */ /* 0x000fea0003800200 */
.L_x_32:
        /* <DEDUP_REMOVED lines=12> */
[----:B------:R-:W2:Y:S04]  /*0410*/  LDS.U8 R0, [R23] ;  /* 0x0000000017007984 */ /* 0x000ea80000000000 */
[----:B01----:R-:W0:Y:S04]  /*0420*/  LDS.U8 R2, [R23+0x1] ;  /* 0x0000010017027984 */ /* 0x003e280000000000 */
[----:B------:R-:W1:Y:S04]  /*0430*/  LDS.U8 R4, [R23+0x2] ;  /* 0x0000020017047984 */ /* 0x000e680000000000 */
        /* <DEDUP_REMOVED lines=19> */
[----:B--2---:R-:W-:Y:S04]  /*0570*/  STL.U8 [R1], R0 ;  /* 0x0000000001007387 */ /* 0x004fe80000100000 */
[----:B0-----:R-:W-:Y:S04]  /*0580*/  STL.U8 [R1+0x1], R2 ;  /* 0x0000010201007387 */ /* 0x001fe80000100000 */
[----:B------:R-:W0:Y:S04]  /*0590*/  LDS.U8 R0, [R23+0x1c] ;  /* 0x00001c0017007984 */ /* 0x000e280000000000 */
[----:B------:R-:W2:Y:S04]  /*05a0*/  LDS.U8 R2, [R23+0x1d] ;  /* 0x00001d0017027984 */ /* 0x000ea80000000000 */
[----:B------:R-:W2:Y:S04]  /*05b0*/  LDS.U8 R3, [R23+0x31] ;  /* 0x0000310017037984 */ /* 0x000ea80000000000 */
[----:B-1----:R-:W-:Y:S04]  /*05c0*/  STL.U8 [R1+0x2], R4 ;  /* 0x0000020401007387 */ /* 0x002fe80000100000 */
        /* <DEDUP_REMOVED lines=41> */
[----:B--2---:R-:W-:Y:S04]  /*0860*/  STL.U8 [R1+0xd], R2 ;  /* 0x00000d0201007387 */ /* 0x004fe80000100000 */
[----:B------:R-:W-:Y:S04]  /*0870*/  STL.U8 [R1+0x11], R3 ;  /* 0x0000110301007387 */ /* 0x000fe80000100000 */
        /* <DEDUP_REMOVED lines=25> */
[----:B--2---:R1:W-:Y:S04]  /*0a10*/  STL.U8 [R1+0x1a], R2 ;  /* 0x00001a0201007387 */ /* 0x0043e80000100000 */
[----:B------:R2:W-:Y:S01]  /*0a20*/  STL.U8 [R1+0x28], R3 ;  /* 0x0000280301007387 */ /* 0x0005e20000100000 */
[----:B0-----:R-:W-:Y:S01]  /*0a30*/  VIADD R0, R1, 0x8 ;  /* 0x0000000801007836 */ /* 0x001fe20000000000 */
[----:B-1----:R-:W-:-:S02]  /*0a40*/  PRMT R2, RZ, 0x7610, R2 ;  /* 0x00007610ff027816 */ /* 0x002fc40000000002 */
[----:B--2---:R-:W-:-:S07]  /*0a50*/  PRMT R3, RZ, 0x7610, R3 ;  /* 0x00007610ff037816 */ /* 0x004fce0000000003 */
.L_x_46:
[----:B------:R-:W-:Y:S01]  /*0a60*/  UIADD3 UR6, UPT, UPT, UR4, -0x21, URZ ;  /* 0xffffffdf04067890 */ /* 0x000fe2000fffe0ff */
[----:B------:R-:W-:Y:S01]  /*0a70*/  IMAD.MOV.U32 R4, RZ, RZ, RZ ;  /* 0x000000ffff047224 */ /* 0x000fe200078e00ff */
[----:B------:R-:W-:Y:S02]  /*0a80*/  UIADD3 UR4, UPT, UPT, UR4, 0x1, URZ ;  /* 0x0000000104047890 */ /* 0x000fe4000fffe0ff */
[----:B------:R-:W-:Y:S02]  /*0a90*/  UISETP.GE.U32.AND UP2, UPT, UR6, 0xf, UPT ;  /* 0x0000000f0600788c */ /* 0x000fe4000bf46070 */
[----:B------:R-:W-:Y:S02]  /*0aa0*/  ULOP3.LUT UP0, URZ, UR5, 0xf, URZ, 0xc0, !UPT ;  /* 0x0000000f05ff7892 */ /* 0x000fe4000f80c0ff */
[----:B------:R-:W-:-:S05]  /*0ab0*/  UISETP.NE.AND UP1, UPT, UR4, 0x30, UPT ;  /* 0x000000300400788c */ /* 0x000fca000bf25270 */
[----:B012---:R-:W-:Y:S06]  /*0ac0*/  BRA.U !UP2, `(.L_x_41) ;  /* 0x000000050aa47547 */ /* 0x007fec000b800000 */
[----:B------:R0:W5:Y:S01]  /*0ad0*/  LDL.U8 R6, [R1] ;  /* 0x0000000001067983 */ /* 0x0001620000100000 */
[----:B------:R-:W-:Y:S01]  /*0ae0*/  ULOP3.LUT UR6, UR5, 0xfffffff0, URZ, 0xc0, !UPT ;  /* 0xfffffff005067892 */ /* 0x000fe2000f8ec0ff */
[----:B------:R-:W-:-:S03]  /*0af0*/  IMAD.MOV.U32 R5, RZ, RZ, R0 ;  /* 0x000000ffff057224 */ /* 0x000fc600078e0000 */
[----:B------:R-:W-:Y:S02]  /*0b00*/  UIADD3 UR7, UPT, UPT, -UR6, URZ, URZ ;  /* 0x000000ff06077290 */ /* 0x000fe4000fffe1ff */
[----:B------:R-:W-:-:S10]  /*0b10*/  IMAD.U32 R4, RZ, RZ, UR6 ;  /* 0x00000006ff047e24 */ /* 0x000fd4000f8e00ff */
.L_x_42:
        /* <DEDUP_REMOVED lines=100> */
.L_x_41:
        /* <DEDUP_REMOVED lines=57> */
.L_x_44:
[----:B------:R-:W-:Y:S05]  /*14f0*/  @!P0 BRA `(.L_x_43) ;  /* 0x0000000000e48947 */ /* 0x000fea0003800000 */
[----:B------:R-:W-:-:S05]  /*1500*/  IMAD.MOV R5, RZ, RZ, -R2 ;  /* 0x000000ffff057224 */ /* 0x000fca00078e0a02 */
[----:B------:R-:W-:-:S04]  /*1510*/  PRMT R5, R5, 0x7710, RZ ;  /* 0x0000771005057816 */ /* 0x000fc800000000ff */
[----:B------:R-:W-:-:S04]  /*1520*/  LOP3.LUT R5, R5, 0xffff, RZ, 0xc0, !PT ;  /* 0x0000ffff05057812 */ /* 0x000fc800078ec0ff */
[C---:B------:R-:W-:Y:S02]  /*1530*/  LOP3.LUT R6, R5.reuse, 0x7, RZ, 0xc0, !PT ;  /* 0x0000000705067812 */ /* 0x040fe400078ec0ff */
[----:B--2---:R-:W-:-:S03]  /*1540*/  LOP3.LUT R10, R5, 0x3, RZ, 0xc0, !PT ;  /* 0x00000003050a7812 */ /* 0x004fc600078ec0ff */
[----:B------:R-:W-:Y:S01]  /*1550*/  VIADD R6, R6, 0xffffffff ;  /* 0xffffffff06067836 */ /* 0x000fe20000000000 */
[----:B------:R-:W-:-:S04]  /*1560*/  ISETP.NE.AND P0, PT, R10, RZ, PT ;  /* 0x000000ff0a00720c */ /* 0x000fc80003f05270 */
[----:B------:R-:W-:-:S13]  /*1570*/  ISETP.GE.U32.AND P1, PT, R6, 0x3, PT ;  /* 0x000000030600780c */ /* 0x000fda0003f26070 */
[----:B------:R-:W-:Y:S05]  /*1580*/  @!P1 BRA `(.L_x_45) ;  /* 0x0000000000649947 */ /* 0x000fea0003800000 */
[----:B------:R-:W-:-:S05]  /*1590*/  IMAD.IADD R14, R1, 0x1, R4 ;  /* 0x00000001010e7824 */ /* 0x000fca00078e0204 */
        /* <DEDUP_REMOVED lines=24> */
.L_x_45:
[----:B------:R-:W-:Y:S05]  /*1720*/  @!P0 BRA `(.L_x_43) ;  /* 0x0000000000588947 */ /* 0x000fea0003800000 */
[----:B--2---:R-:W-:-:S05]  /*1730*/  IMAD.IADD R7, R1, 0x1, R4 ;  /* 0x0000000101077824 */ /* 0x004fca00078e0204 */
[----:B------:R-:W2:Y:S04]  /*1740*/  LDL.U8 R5, [R7] ;  /* 0x0000000007057983 */ /* 0x000ea80000100000 */
[----:B------:R-:W2:Y:S01]  /*1750*/  LDL.U8 R4, [R7+0x1] ;  /* 0x0000010007047983 */ /* 0x000ea20000100000 */
[----:B------:R-:W-:Y:S02]  /*1760*/  ISETP.NE.AND P1, PT, R10, 0x1, PT ;  /* 0x000000010a00780c */ /* 0x000fe40003f25270 */
[----:B--2---:R-:W-:-:S13]  /*1770*/  ISETP.GT.U32.AND P0, PT, R5, R4, PT ;  /* 0x000000040500720c */ /* 0x004fda0003f04070 */
[----:B------:R-:W-:Y:S04]  /*1780*/  @P0 STL.U8 [R7+0x1], R5 ;  /* 0x0000010507000387 */ /* 0x000fe80000100000 */
[----:B------:R1:W-:Y:S02]  /*1790*/  @P0 STL.U8 [R7], R4 ;  /* 0x0000000407000387 */ /* 0x0003e40000100000 */
[----:B-1----:R-:W-:Y:S01]  /*17a0*/  @P0 PRMT R4, R5, 0x7610, R4 ;  /* 0x0000761005040816 */ /* 0x002fe20000000004 */
[----:B------:R-:W-:Y:S06]  /*17b0*/  @!P1 BRA `(.L_x_43) ;  /* 0x0000000000349947 */ /* 0x000fec0003800000 */
[----:B------:R-:W2:Y:S01]  /*17c0*/  LDL.U8 R5, [R7+0x2] ;  /* 0x0000020007057983 */ /* 0x000ea20000100000 */
[----:B------:R-:W-:Y:S02]  /*17d0*/  LOP3.LUT R6, R4, 0xffff, RZ, 0xc0, !PT ;  /* 0x0000ffff04067812 */ /* 0x000fe400078ec0ff */
[----:B------:R-:W-:Y:S02]  /*17e0*/  ISETP.NE.AND P1, PT, R10, 0x2, PT ;  /* 0x000000020a00780c */ /* 0x000fe40003f25270 */
[----:B--2---:R-:W-:-:S13]  /*17f0*/  ISETP.GT.U32.AND P0, PT, R6, R5, PT ;  /* 0x000000050600720c */ /* 0x004fda0003f04070 */
[----:B------:R-:W-:Y:S04]  /*1800*/  @P0 STL.U8 [R7+0x2], R4 ;  /* 0x0000020407000387 */ /* 0x000fe80000100000 */
[----:B------:R1:W-:Y:S02]  /*1810*/  @P0 STL.U8 [R7+0x1], R5 ;  /* 0x0000010507000387 */ /* 0x0003e40000100000 */
[----:B-1----:R-:W-:Y:S01]  /*1820*/  @P0 PRMT R5, R4, 0x7610, R5 ;  /* 0x0000761004050816 */ /* 0x002fe20000000005 */
[----:B------:R-:W-:Y:S06]  /*1830*/  @!P1 BRA `(.L_x_43) ;  /* 0x0000000000149947 */ /* 0x000fec0003800000 */
[----:B------:R-:W2:Y:S01]  /*1840*/  LDL.U8 R6, [R7+0x3] ;  /* 0x0000030007067983 */ /* 0x000ea20000100000 */
[----:B------:R-:W-:-:S04]  /*1850*/  LOP3.LUT R4, R5, 0xffff, RZ, 0xc0, !PT ;  /* 0x0000ffff05047812 */ /* 0x000fc800078ec0ff */
[----:B--2---:R-:W-:-:S13]  /*1860*/  ISETP.GT.U32.AND P0, PT, R4, R6, PT ;  /* 0x000000060400720c */ /* 0x004fda0003f04070 */
[----:B------:R1:W-:Y:S04]  /*1870*/  @P0 STL.U8 [R7+0x2], R6 ;  /* 0x0000020607000387 */ /* 0x0003e80000100000 */
[----:B------:R1:W-:Y:S02]  /*1880*/  @P0 STL.U8 [R7+0x3], R5 ;  /* 0x0000030507000387 */ /* 0x0003e40000100000 */
.L_x_43:
[----:B------:R-:W-:Y:S01]  /*1890*/  VIADD R3, R3, 0x1 ;  /* 0x0000000103037836 */ /* 0x000fe20000000000 */
[----:B------:R-:W-:Y:S01]  /*18a0*/  UIADD3 UR5, UPT, UPT, UR5, -0x1, URZ ;  /* 0xffffffff05057890 */ /* 0x000fe2000fffe0ff */
[----:B------:R-:W-:Y:S01]  /*18b0*/  VIADD R2, R2, 0x1 ;  /* 0x0000000102027836 */ /* 0x000fe20000000000 */
[----:B------:R-:W-:Y:S10]  /*18c0*/  BRA.U UP1, `(.L_x_46) ;  /* 0xfffffff101647547 */ /* 0x000ff4000b83ffff */
[----:B-1----:R-:W3:Y:S01]  /*18d0*/  LDL.U8 R5, [R1+0x18] ;  /* 0x0000180001057983 */ /* 0x002ee20000100000 */
[----:B------:R-:W1:Y:S01]  /*18e0*/  LDCU UR6, c[0x0][0x390] ;  /* 0x00007200ff0677ac */ /* 0x000e620008000800 */
[----:B------:R-:W4:Y:S01]  /*18f0*/  LDCU.64 UR4, c[0x0][0x388] ;  /* 0x00007100ff0477ac */ /* 0x000f220008000a00 */
[----:B-1----:R-:W-:-:S05]  /*1900*/  IMAD R13, R15, UR6, R13 ;  /* 0x000000060f0d7c24 */ /* 0x002fca000f8e020d */
[----:B----4-:R-:W-:-:S04]  /*1910*/  IADD3 R2, P0, PT, R13, UR4, RZ ;  /* 0x000000040d027c10 */ /* 0x010fc8000ff1e0ff */
[----:B------:R-:W-:-:S05]  /*1920*/  LEA.HI.X.SX32 R3, R13, UR5, 0x1, P0 ;  /* 0x000000050d037c11 */ /* 0x000fca00080f0eff */
[----:B---3--:R-:W-:Y:S01]  /*1930*/  STG.E.U8 desc[UR8][R2.64], R5 ;  /* 0x0000000502007986 */ /* 0x008fe2000c101108 */
[----:B------:R-:W-:Y:S05]  /*1940*/  EXIT ;  /* 0x000000000000794d */ /* 0x000fea0003800000 */
.L_x_47:
        /* <DEDUP_REMOVED lines=11> */
.L_x_73:


//--------------------- .text._Z24medianFilterSharedKernelILi16ELi16ELi5EEvPhS0_ii --------------------------
	.section	.text._Z24medianFilterSharedKernelILi16ELi16ELi5EEvPhS0_ii,"ax",@progbits
	.align	128
        .global         _Z24medianFilterSharedKernelILi16ELi16ELi5EEvPhS0_ii
        .type           _Z24medianFilterSharedKernelILi16ELi16ELi5EEvPhS0_ii,@function
        .size           _Z24medianFilterSharedKernelILi16ELi16ELi5EEvPhS0_ii,(.L_x_74 - _Z24medianFilterSharedKernelILi16ELi16ELi5EEvPhS0_ii)
        .other          _Z24medianFilterSharedKernelILi16ELi16ELi5EEvPhS0_ii,@"STO_CUDA_ENTRY STV_DEFAULT"
_Z24medianFilterSharedKernelILi16ELi16ELi5EEvPhS0_ii:
.text._Z24medianFilterSharedKernelILi16ELi16ELi5EEvPhS0_ii:
        /* <DEDUP_REMOVED lines=15> */
.L_x_56:
        /* <DEDUP_REMOVED lines=13> */
.L_x_55:
        /* <DEDUP_REMOVED lines=14> */
.L_x_53:
[----:B------:R-:W-:-:S05]  /*02a0*/  IMAD.IADD R2, R11, 0x1, R4 ;  /* 0x000000010b027824 */ /* 0x000fca00078e0204 */
[----:B------:R0:W-:Y:S02]  /*02b0*/  STS.U8 [R2], RZ ;  /* 0x000000ff02007388 */ /* 0x0001e40000000000 */
.L_x_54:
[----:B------:R-:W-:Y:S05]  /*02c0*/  BSYNC.RECONVERGENT B2 ;  /* 0x0000000000027941 */ /* 0x000fea0003800200 */
.L_x_52:
[C---:B------:R-:W-:Y:S01]  /*02d0*/  ISETP.GE.U32.AND P0, PT, R4.reuse, 0x4, PT ;  /* 0x000000040400780c */ /* 0x040fe20003f06070 */
[----:B------:R-:W-:-:S12]  /*02e0*/  VIADD R4, R4, 0x10 ;  /* 0x0000001004047836 */ /* 0x000fd80000000000 */
[----:B------:R-:W-:Y:S05]  /*02f0*/  @!P0 BRA `(.L_x_55) ;  /* 0xfffffffc00b08947 */ /* 0x000fea000383ffff */
.L_x_51:
[----:B------:R-:W-:Y:S05]  /*0300*/  BSYNC.RECONVERGENT B1 ;  /* 0x0000000000017941 */ /* 0x000fea0003800200 */
.L_x_50:
[C---:B------:R-:W-:Y:S01]  /*0310*/  ISETP.GE.U32.AND P0, PT, R0.reuse, 0x4, PT ;  /* 0x000000040000780c */ /* 0x040fe20003f06070 */
[----:B------:R-:W-:-:S12]  /*0320*/  VIADD R0, R0, 0x10 ;  /* 0x0000001000007836 */ /* 0x000fd80000000000 */
[----:B------:R-:W-:Y:S05]  /*0330*/  @!P0 BRA `(.L_x_56) ;  /* 0xfffffffc006c8947 */ /* 0x000fea000383ffff */
.L_x_49:
[----:B------:R-:W-:Y:S05]  /*0340*/  BSYNC.RECONVERGENT B0 ;  /* 0x0000000000007941 */ /* 0x000fea0003800200 */
.L_x_48:
        /* <DEDUP_REMOVED lines=26> */
[----:B-1----:R-:W1:Y:S04]  /*04f0*/  LDS.U8 R5, [R25+0x41] ;  /* 0x0000410019057984 */ /* 0x002e680000000000 */
[----:B------:R-:W1:Y:S04]  /*0500*/  LDS.U8 R7, [R25+0x42] ;  /* 0x0000420019077984 */ /* 0x000e680000000000 */
[----:B------:R-:W1:Y:S04]  /*0510*/  LDS.U8 R9, [R25+0x43] ;  /* 0x0000430019097984 */ /* 0x000e680000000000 */
[----:B------:R-:W1:Y:S04]  /*0520*/  LDS.U8 R11, [R25+0x54] ;  /* 0x00005400190b7984 */ /* 0x000e680000000000 */
[----:B------:R-:W1:Y:S04]  /*0530*/  LDS.U8 R13, [R25+0x55] ;  /* 0x00005500190d7984 */ /* 0x000e680000000000 */
[----:B------:R-:W1:Y:S04]  /*0540*/  LDS.U8 R19, [R25+0x56] ;  /* 0x0000560019137984 */ /* 0x000e680000000000 */
[----:B------:R-:W1:Y:S04]  /*0550*/  LDS.U8 R21, [R25+0x57] ;  /* 0x0000570019157984 */ /* 0x000e680000000000 */
[----:B------:R-:W1:Y:S04]  /*0560*/  LDS.U8 R23, [R25+0x58] ;  /* 0x0000580019177984 */ /* 0x000e680000000000 */
[----:B--2---:R-:W-:Y:S04]  /*0570*/  STL.U8 [R1], R0 ;  /* 0x0000000001007387 */ /* 0x004fe80000100000 */
[----:B0-----:R-:W0:Y:S04]  /*0580*/  LDS.U8 R2, [R25+0x1] ;  /* 0x0000010019027984 */ /* 0x001e280000000000 */
[----:B------:R-:W2:Y:S04]  /*0590*/  LDS.U8 R0, [R25+0x2d] ;  /* 0x00002d0019007984 */ /* 0x000ea80000000000 */
[----:B------:R-:W2:Y:S04]  /*05a0*/  LDS.U8 R3, [R25+0x40] ;  /* 0x0000400019037984 */ /* 0x000ea80000000000 */
        /* <DEDUP_REMOVED lines=13> */
[----:B-1----:R-:W-:Y:S04]  /*0680*/  STL.U8 [R1+0x11], R5 ;  /* 0x0000110501007387 */ /* 0x002fe80000100000 */
        /* <DEDUP_REMOVED lines=10> */
[----:B0-----:R-:W-:Y:S01]  /*0730*/  PRMT R2, RZ, 0x7610, R2 ;  /* 0x00007610ff027816 */ /* 0x001fe20000000002 */
[----:B-1----:R-:W-:Y:S01]  /*0740*/  VIADD R0, R1, 0x8 ;  /* 0x0000000801007836 */ /* 0x002fe20000000000 */
[----:B--2---:R-:W-:-:S07]  /*0750*/  PRMT R3, RZ, 0x7610, R3 ;  /* 0x00007610ff037816 */ /* 0x004fce0000000003 */
.L_x_62:
        /* <DEDUP_REMOVED lines=12> */
.L_x_58:
        /* <DEDUP_REMOVED lines=100> */
.L_x_57:
        /* <DEDUP_REMOVED lines=58> */
.L_x_60:
        /* <DEDUP_REMOVED lines=35> */
.L_x_61:
        /* <DEDUP_REMOVED lines=23> */
.L_x_59:
        /* <DEDUP_REMOVED lines=12> */
.L_x_63:
        /* <DEDUP_REMOVED lines=10> */
.L_x_74:


//--------------------- .text._Z24medianFilterSharedKernelILi16ELi16ELi3EEvPhS0_ii --------------------------
	.section	.text._Z24medianFilterSharedKernelILi16ELi16ELi3EEvPhS0_ii,"ax",@progbits
	.align	128
        .global         _Z24medianFilterSharedKernelILi16ELi16ELi3EEvPhS0_ii
        .type           _Z24medianFilterSharedKernelILi16ELi16ELi3EEvPhS0_ii,@function
        .size           _Z24medianFilterSharedKernelILi16ELi16ELi3EEvPhS0_ii,(.L_x_75 - _Z24medianFilterSharedKernelILi16ELi16ELi3EEvPhS0_ii)
        .other          _Z24medianFilterSharedKernelILi16ELi16ELi3EEvPhS0_ii,@"STO_CUDA_ENTRY STV_DEFAULT"
_Z24medianFilterSharedKernelILi16ELi16ELi3EEvPhS0_ii:
.text._Z24medianFilterSharedKernelILi16ELi16ELi3EEvPhS0_ii:
[----:B------:R-:W-:Y:S01]  /*0000*/  LDC R1, c[0x0][0x37c] ;  /* 0x0000df00ff017b82 */ /* 0x000fe20000000800 */
[----:B------:R-:W0:Y:S01]  /*0010*/  S2R R12, SR_TID.Y ;  /* 0x00000000000c7919 */ /* 0x000e220000002200 */
[----:B------:R-:W1:Y:S01]  /*0020*/  LDCU.64 UR4, c[0x0][0x358] ;  /* 0x00006b00ff0477ac */ /* 0x000e620008000a00 */
[----:B------:R-:W-:Y:S01]  /*0030*/  BSSY.RECONVERGENT B0, `(.L_x_64) ;  /* 0x000002e000007945 */ /* 0x000fe20003800200 */
[----:B------:R-:W2:Y:S01]  /*0040*/  S2R R11, SR_TID.X ;  /* 0x00000000000b7919 */ /* 0x000ea20000002100 */
[----:B------:R-:W3:Y:S01]  /*0050*/  LDCU UR8, c[0x0][0x390] ;  /* 0x00007200ff0877ac */ /* 0x000ee20008000800 */
[----:B------:R-:W2:Y:S01]  /*0060*/  S2R R4, SR_CTAID.X ;  /* 0x0000000000047919 */ /* 0x000ea20000002500 */
[----:B------:R-:W4:Y:S01]  /*0070*/  S2R R13, SR_CTAID.Y ;  /* 0x00000000000d7919 */ /* 0x000f220000002600 */
[----:B0-----:R-:W-:Y:S01]  /*0080*/  ISETP.GT.U32.AND P0, PT, R12, 0x11, PT ;  /* 0x000000110c00780c */ /* 0x001fe20003f04070 */
[----:B--2---:R-:W-:Y:S02]  /*0090*/  IMAD R4, R4, 0x10, R11 ;  /* 0x0000001004047824 */ /* 0x004fe400078e020b */
[----:B----4-:R-:W-:-:S10]  /*00a0*/  IMAD R3, R13, 0x10, R12 ;  /* 0x000000100d037824 */ /* 0x010fd400078e020c */
[----:B-1-3--:R-:W-:Y:S05]  /*00b0*/  @P0 BRA `(.L_x_65) ;  /* 0x0000000000940947 */ /* 0x00afea0003800000 */
[----:B------:R-:W-:Y:S02]  /*00c0*/  VIADD R0, R4, 0xffffffff ;  /* 0xffffffff04007836 */ /* 0x000fe40000000000 */
[----:B------:R-:W-:-:S07]  /*00d0*/  IMAD.MOV.U32 R2, RZ, RZ, R12 ;  /* 0x000000ffff027224 */ /* 0x000fce00078e000c */
.L_x_69:
[----:B------:R-:W-:Y:S01]  /*00e0*/  ISETP.GT.U32.AND P0, PT, R11, 0x11, PT ;  /* 0x000000110b00780c */ /* 0x000fe20003f04070 */
[----:B------:R-:W-:Y:S01]  /*00f0*/  BSSY.RECONVERGENT B1, `(.L_x_66) ;  /* 0x000001f000017945 */ /* 0x000fe20003800200 */
[C---:B------:R-:W-:Y:S01]  /*0100*/  ISETP.GE.U32.AND P2, PT, R2.reuse, 0x2, PT ;  /* 0x000000020200780c */ /* 0x040fe20003f46070 */
[----:B------:R-:W-:-:S10]  /*0110*/  VIADD R10, R2, 0x10 ;  /* 0x00000010020a7836 */ /* 0x000fd40000000000 */
[----:B------:R-:W-:Y:S05]  /*0120*/  @P0 BRA `(.L_x_67) ;  /* 0x00000000006c0947 */ /* 0x000fea0003800000 */
[----:B------:R-:W0:Y:S01]  /*0130*/  S2R R6, SR_CgaCtaId ;  /* 0x0000000000067919 */ /* 0x000e220000008800 */
[----:B------:R-:W1:Y:S01]  /*0140*/  LDCU.64 UR6, c[0x0][0x390] ;  /* 0x00007200ff0677ac */ /* 0x000e620008000a00 */
[----:B------:R-:W-:Y:S01]  /*0150*/  IMAD R8, R13, 0x10, R2 ;  /* 0x000000100d087824 */ /* 0x000fe200078e0202 */
[----:B------:R-:W-:-:S04]  /*0160*/  MOV R5, 0x400 ;  /* 0x0000040000057802 */ /* 0x000fc80000000f00 */
[----:B-1----:R-:W-:-:S04]  /*0170*/  ISETP.GT.AND P0, PT, R8, UR7, PT ;  /* 0x0000000708007c0c */ /* 0x002fc8000bf04270 */
[----:B------:R-:W-:Y:S02]  /*0180*/  ISETP.NE.AND P0, PT, R8, RZ, !P0 ;  /* 0x000000ff0800720c */ /* 0x000fe40004705270 */
[----:B0-----:R-:W-:Y:S01]  /*0190*/  LEA R7, R6, R5, 0x18 ;  /* 0x0000000506077211 */ /* 0x001fe200078ec0ff */
[----:B------:R-:W-:Y:S02]  /*01a0*/  VIADD R5, R8, 0xffffffff ;  /* 0xffffffff08057836 */ /* 0x000fe40000000000 */
[----:B------:R-:W-:Y:S02]  /*01b0*/  IMAD.MOV.U32 R8, RZ, RZ, R11 ;  /* 0x000000ffff087224 */ /* 0x000fe400078e000b */
[----:B------:R-:W-:Y:S02]  /*01c0*/  IMAD R15, R2, 0x13, R7 ;  /* 0x00000013020f7824 */ /* 0x000fe400078e0207 */
[----:B------:R-:W-:Y:S02]  /*01d0*/  IMAD R5, R5, UR6, R0 ;  /* 0x0000000605057c24 */ /* 0x000fe4000f8e0200 */
[----:B------:R-:W-:-:S07]  /*01e0*/  IMAD.MOV.U32 R2, RZ, RZ, R4 ;  /* 0x000000ffff027224 */ /* 0x000fce00078e0004 */
.L_x_68:
[----:B------:R-:W-:-:S04]  /*01f0*/  ISETP.GT.AND P1, PT, R2, UR8, PT ;  /* 0x0000000802007c0c */ /* 0x000fc8000bf24270 */
[----:B------:R-:W-:-:S04]  /*0200*/  ISETP.GT.AND P1, PT, R2, RZ, !P1 ;  /* 0x000000ff0200720c */ /* 0x000fc80004f24270 */
[----:B------:R-:W-:-:S13]  /*0210*/  PLOP3.LUT P1, PT, P1, P0, PT, 0x80, 0x8 ;  /* 0x000000000008781c */ /* 0x000fda0000f21070 */
[----:B------:R-:W0:Y:S02]  /*0220*/  @P1 LDC.64 R6, c[0x0][0x380] ;  /* 0x0000e000ff061b82 */ /* 0x000e240000000a00 */
[----:B0-----:R-:W-:-:S04]  /*0230*/  @P1 IADD3 R6, P3, PT, R5, R6, RZ ;  /* 0x0000000605061210 */ /* 0x001fc80007f7e0ff */
[----:B------:R-:W-:-:S05]  /*0240*/  @P1 LEA.HI.X.SX32 R7, R5, R7, 0x1, P3 ;  /* 0x0000000705071211 */ /* 0x000fca00018f0eff */
[----:B------:R-:W2:Y:S01]  /*0250*/  @P1 LDG.E.U8 R6, desc[UR4][R6.64] ;  /* 0x0000000406061981 */ /* 0x000ea2000c1e1100 */
[----:B------:R-:W-:Y:S02]  /*0260*/  IMAD.IADD R9, R15, 0x1, R8 ;  /* 0x000000010f097824 */ /* 0x000fe400078e0208 */
[----:B------:R-:W-:Y:S02]  /*0270*/  VIADD R2, R2, 0x10 ;  /* 0x0000001002027836 */ /* 0x000fe40000000000 */
[----:B------:R-:W-:Y:S01]  /*0280*/  VIADD R5, R5, 0x10 ;  /* 0x0000001005057836 */ /* 0x000fe20000000000 */
[----:B--2---:R0:W-:Y:S04]  /*0290*/  @P1 STS.U8 [R9], R6 ;  /* 0x0000000609001388 */ /* 0x0041e80000000000 */
[----:B------:R0:W-:Y:S01]  /*02a0*/  @!P1 STS.U8 [R9], RZ ;  /* 0x000000ff09009388 */ /* 0x0001e20000000000 */
[C---:B------:R-:W-:Y:S01]  /*02b0*/  ISETP.GE.U32.AND P1, PT, R8.reuse, 0x2, PT ;  /* 0x000000020800780c */ /* 0x040fe20003f26070 */
[----:B------:R-:W-:-:S12]  /*02c0*/  VIADD R8, R8, 0x10 ;  /* 0x0000001008087836 */ /* 0x000fd80000000000 */
[----:B0-----:R-:W-:Y:S05]  /*02d0*/  @!P1 BRA `(.L_x_68) ;  /* 0xfffffffc00c49947 */ /* 0x001fea000383ffff */
.L_x_67:
[----:B------:R-:W-:Y:S05]  /*02e0*/  BSYNC.RECONVERGENT B1 ;  /* 0x0000000000017941 */ /* 0x000fea0003800200 */
.L_x_66:
[----:B------:R-:W-:Y:S01]  /*02f0*/  IMAD.MOV.U32 R2, RZ, RZ, R10 ;  /* 0x000000ffff027224 */ /* 0x000fe200078e000a */
[----:B------:R-:W-:Y:S06]  /*0300*/  @!P2 BRA `(.L_x_69) ;  /* 0xfffffffc0074a947 */ /* 0x000fec000383ffff */
.L_x_65:
[----:B------:R-:W-:Y:S05]  /*0310*/  BSYNC.RECONVERGENT B0 ;  /* 0x0000000000007941 */ /* 0x000fea0003800200 */
.L_x_64:
[----:B------:R-:W0:Y:S01]  /*0320*/  LDCU.64 UR10, c[0x0][0x390] ;  /* 0x00007200ff0a77ac */ /* 0x000e220008000a00 */
[----:B------:R-:W-:Y:S01]  /*0330*/  BAR.SYNC.DEFER_BLOCKING 0x0 ;  /* 0x0000000000007b1d */ /* 0x000fe20000010000 */
[----:B0-----:R-:W-:-:S04]  /*0340*/  ISETP.GE.AND P0, PT, R3, UR11, PT ;  /* 0x0000000b03007c0c */ /* 0x001fc8000bf06270 */
[----:B------:R-:W-:-:S13]  /*0350*/  ISETP.GE.OR P0, PT, R4, UR10, P0 ;  /* 0x0000000a04007c0c */ /* 0x000fda0008706670 */
[----:B------:R-:W-:Y:S05]  /*0360*/  @P0 EXIT ;  /* 0x000000000000094d */ /* 0x000fea0003800000 */
[----:B------:R-:W0:Y:S01]  /*0370*/  S2R R5, SR_CgaCtaId ;  /* 0x0000000000057919 */ /* 0x000e220000008800 */
[----:B------:R-:W-:Y:S01]  /*0380*/  MOV R0, 0x400 ;  /* 0x0000040000007802 */ /* 0x000fe20000000f00 */
[----:B------:R-:W1:Y:S01]  /*0390*/  LDCU.64 UR6, c[0x0][0x388] ;  /* 0x00007100ff0677ac */ /* 0x000e620008000a00 */
[----:B------:R-:W-:Y:S02]  /*03a0*/  IMAD R3, R3, UR10, R4 ;  /* 0x0000000a03037c24 */ /* 0x000fe4000f8e0204 */
[----:B0-----:R-:W-:-:S05]  /*03b0*/  LEA R5, R5, R0, 0x18 ;  /* 0x0000000005057211 */ /* 0x001fca00078ec0ff */
[----:B------:R-:W-:-:S04]  /*03c0*/  IMAD R0, R12, 0x13, R5 ;  /* 0x000000130c007824 */ /* 0x000fc800078e0205 */
[----:B------:R-:W-:-:S05]  /*03d0*/  IMAD.IADD R9, R0, 0x1, R11 ;  /* 0x0000000100097824 */ /* 0x000fca00078e020b */
[----:B------:R-:W-:Y:S04]  /*03e0*/  LDS.U8 R0, [R9] ;  /* 0x0000000009007984 */ /* 0x000fe80000000000 */
[----:B------:R-:W0:Y:S04]  /*03f0*/  LDS.U8 R12, [R9+0x1] ;  /* 0x00000100090c7984 */ /* 0x000e280000000000 */
[----:B------:R-:W2:Y:S04]  /*0400*/  LDS.U8 R2, [R9+0x2] ;  /* 0x0000020009027984 */ /* 0x000ea80000000000 */
[----:B------:R-:W3:Y:S04]  /*0410*/  LDS.U8 R10, [R9+0x13] ;  /* 0x00001300090a7984 */ /* 0x000ee80000000000 */
[----:B------:R-:W4:Y:S04]  /*0420*/  LDS.U8 R6, [R9+0x14] ;  /* 0x0000140009067984 */ /* 0x000f280000000000 */
[----:B------:R-:W5:Y:S01]  /*0430*/  LDS.U8 R8, [R9+0x15] ;  /* 0x0000150009087984 */ /* 0x000f620000000000 */
[----:B0-----:R-:W-:-:S02]  /*0440*/  VIMNMX.U16x2 R7, PT, PT, R0, R12, PT ;  /* 0x0000000c00077248 */ /* 0x001fc40003fe0200 */
[----:B------:R-:W-:Y:S02]  /*0450*/  VIMNMX.U16x2 R12, PT, PT, R0, R12, !PT ;  /* 0x0000000c000c7248 */ /* 0x000fe40007fe0200 */
[----:B------:R-:W0:Y:S01]  /*0460*/  LDS.U8 R0, [R9+0x26] ;  /* 0x0000260009007984 */ /* 0x000e220000000000 */
[----:B------:R-:W-:Y:S02]  /*0470*/  LOP3.LUT R11, R7, 0xffff, RZ, 0xc0, !PT ;  /* 0x0000ffff070b7812 */ /* 0x000fe400078ec0ff */
[CC--:B--2---:R-:W-:Y:S02]  /*0480*/  VIMNMX.U16x2 R14, PT, PT, R12.reuse, R2.reuse, PT ;  /* 0x000000020c0e7248 */ /* 0x0c4fe40003fe0200 */
[----:B------:R-:W-:Y:S02]  /*0490*/  VIMNMX.U16x2 R5, PT, PT, R12, R2, !PT ;  /* 0x000000020c057248 */ /* 0x000fe40007fe0200 */
[----:B------:R-:W-:Y:S02]  /*04a0*/  ISETP.GE.U32.AND P0, PT, R2, R11, PT ;  /* 0x0000000b0200720c */ /* 0x000fe40003f06070 */
[----:B------:R-:W2:Y:S01]  /*04b0*/  LDS.U8 R2, [R9+0x27] ;  /* 0x0000270009027984 */ /* 0x000ea20000000000 */
[----:B---3--:R-:W-:-:S02]  /*04c0*/  VIMNMX.U16x2 R11, PT, PT, R5, R10, PT ;  /* 0x0000000a050b7248 */ /* 0x008fc40003fe0200 */
[----:B------:R-:W-:Y:S02]  /*04d0*/  SEL R12, R7, R14, !P0 ;  /* 0x0000000e070c7207 */ /* 0x000fe40004000000 */
[----:B------:R-:W-:Y:S02]  /*04e0*/  VIMNMX.U16x2 R5, PT, PT, R5, R10, !PT ;  /* 0x0000000a05057248 */ /* 0x000fe40007fe0200 */
[----:B------:R-:W-:Y:S02]  /*04f0*/  SEL R10, R14, R7, !P0 ;  /* 0x000000070e0a7207 */ /* 0x000fe40004000000 */
[CC--:B------:R-:W-:Y:S02]  /*0500*/  VIMNMX.U16x2 R7, PT, PT, R12.reuse, R11.reuse, !PT ;  /* 0x0000000b0c077248 */ /* 0x0c0fe40007fe0200 */
[----:B------:R-:W-:Y:S02]  /*0510*/  VIMNMX.U16x2 R13, PT, PT, R12, R11, PT ;  /* 0x0000000b0c0d7248 */ /* 0x000fe40003fe0200 */
[----:B------:R3:W1:Y:S01]  /*0520*/  LDS.U8 R12, [R9+0x28] ;  /* 0x00002800090c7984 */ /* 0x0006620000000000 */
[----:B----4-:R-:W-:-:S02]  /*0530*/  VIMNMX.U16x2 R11, PT, PT, R5, R6, PT ;  /* 0x00000006050b7248 */ /* 0x010fc40003fe0200 */
[----:B------:R-:W-:Y:S02]  /*0540*/  VIMNMX.U16x2 R5, PT, PT, R5, R6, !PT ;  /* 0x0000000605057248 */ /* 0x000fe40007fe0200 */
[C---:B------:R-:W-:Y:S02]  /*0550*/  VIMNMX.U16x2 R15, PT, PT, R10.reuse, R13, PT ;  /* 0x0000000d0a0f7248 */ /* 0x040fe40003fe0200 */
[C---:B------:R-:W-:Y:S02]  /*0560*/  VIMNMX.U16x2 R14, PT, PT, R7.reuse, R11, PT ;  /* 0x0000000b070e7248 */ /* 0x040fe40003fe0200 */
[----:B------:R-:W-:Y:S02]  /*0570*/  VIMNMX.U16x2 R10, PT, PT, R10, R13, !PT ;  /* 0x0000000d0a0a7248 */ /* 0x000fe40007fe0200 */
[----:B------:R-:W-:Y:S02]  /*0580*/  VIMNMX.U16x2 R11, PT, PT, R7, R11, !PT ;  /* 0x0000000b070b7248 */ /* 0x000fe40007fe0200 */
[----:B-----5:R-:W-:-:S02]  /*0590*/  VIMNMX.U16x2 R7, PT, PT, R5, R8, PT ;  /* 0x0000000805077248 */ /* 0x020fc40003fe0200 */
[----:B------:R-:W-:Y:S02]  /*05a0*/  VIMNMX.U16x2 R5, PT, PT, R5, R8, !PT ;  /* 0x0000000805057248 */ /* 0x000fe40007fe0200 */
[----:B------:R-:W-:Y:S02]  /*05b0*/  LOP3.LUT R13, R15, 0xffff, RZ, 0xc0, !PT ;  /* 0x0000ffff0f0d7812 */ /* 0x000fe400078ec0ff */
[----:B------:R-:W-:Y:S02]  /*05c0*/  LOP3.LUT R16, R14, 0xffff, RZ, 0xc0, !PT ;  /* 0x0000ffff0e107812 */ /* 0x000fe400078ec0ff */
[CC--:B------:R-:W-:Y:S02]  /*05d0*/  VIMNMX.U16x2 R6, PT, PT, R10.reuse, R14.reuse, PT ;  /* 0x0000000e0a067248 */ /* 0x0c0fe40003fe0200 */
[----:B------:R-:W-:Y:S02]  /*05e0*/  VIMNMX.U16x2 R10, PT, PT, R10, R14, !PT ;  /* 0x0000000e0a0a7248 */ /* 0x000fe40007fe0200 */
[----:B---3--:R-:W-:-:S02]  /*05f0*/  VIMNMX.U16x2 R9, PT, PT, R11, R7, PT ;  /* 0x000000070b097248 */ /* 0x008fc40003fe0200 */
[----:B------:R-:W-:Y:S02]  /*0600*/  VIMNMX.U16x2 R11, PT, PT, R11, R7, !PT ;  /* 0x000000070b0b7248 */ /* 0x000fe40007fe0200 */
[CC--:B0-----:R-:W-:Y:S02]  /*0610*/  VIMNMX.U16x2 R7, PT, PT, R5.reuse, R0.reuse, PT ;  /* 0x0000000005077248 */ /* 0x0c1fe40003fe0200 */
[----:B------:R-:W-:Y:S02]  /*0620*/  ISETP.GE.U32.AND P0, PT, R16, R13, PT ;  /* 0x0000000d1000720c */ /* 0x000fe40003f06070 */
[CC--:B------:R-:W-:Y:S02]  /*0630*/  VIMNMX.U16x2 R13, PT, PT, R10.reuse, R9.reuse, PT ;  /* 0x000000090a0d7248 */ /* 0x0c0fe40003fe0200 */
[----:B------:R-:W-:Y:S02]  /*0640*/  VIMNMX.U16x2 R0, PT, PT, R5, R0, !PT ;  /* 0x0000000005007248 */ /* 0x000fe40007fe0200 */
[----:B------:R-:W-:-:S02]  /*0650*/  VIMNMX.U16x2 R10, PT, PT, R10, R9, !PT ;  /* 0x000000090a0a7248 */ /* 0x000fc40007fe0200 */
[-C--:B------:R-:W-:Y:S02]  /*0660*/  VIMNMX.U16x2 R9, PT, PT, R11, R7.reuse, PT ;  /* 0x000000070b097248 */ /* 0x080fe40003fe0200 */
[----:B------:R-:W-:Y:S02]  /*0670*/  SEL R8, R15, R6, !P0 ;  /* 0x000000060f087207 */ /* 0x000fe40004000000 */
[----:B------:R-:W-:Y:S02]  /*0680*/  VIMNMX.U16x2 R7, PT, PT, R11, R7, !PT ;  /* 0x000000070b077248 */ /* 0x000fe40007fe0200 */
[----:B--2---:R-:W-:Y:S02]  /*0690*/  VIMNMX.U16x2 R5, PT, PT, R0, R2, PT ;  /* 0x0000000200057248 */ /* 0x004fe40003fe0200 */
[CC--:B------:R-:W-:Y:S02]  /*06a0*/  VIMNMX.U16x2 R11, PT, PT, R10.reuse, R9.reuse, PT ;  /* 0x000000090a0b7248 */ /* 0x0c0fe40003fe0200 */
[----:B------:R-:W-:-:S02]  /*06b0*/  VIMNMX.U16x2 R10, PT, PT, R10, R9, !PT ;  /* 0x000000090a0a7248 */ /* 0x000fc40007fe0200 */
[C---:B------:R-:W-:Y:S02]  /*06c0*/  VIMNMX.U16x2 R14, PT, PT, R8.reuse, R13, !PT ;  /* 0x0000000d080e7248 */ /* 0x040fe40007fe0200 */
[----:B------:R-:W-:Y:S02]  /*06d0*/  VIMNMX.U16x2 R9, PT, PT, R7, R5, PT ;  /* 0x0000000507097248 */ /* 0x000fe40003fe0200 */
[----:B------:R-:W-:Y:S02]  /*06e0*/  VIMNMX.U16x2 R8, PT, PT, R8, R13, PT ;  /* 0x0000000d08087248 */ /* 0x000fe40003fe0200 */
[----:B------:R-:W-:Y:S02]  /*06f0*/  VIMNMX.U16x2 R0, PT, PT, R0, R2, !PT ;  /* 0x0000000200007248 */ /* 0x000fe40007fe0200 */
[----:B------:R-:W-:Y:S02]  /*0700*/  VIMNMX.U16x2 R13, PT, PT, R14, R11, !PT ;  /* 0x0000000b0e0d7248 */ /* 0x000fe40007fe0200 */
[----:B------:R-:W-:-:S02]  /*0710*/  VIMNMX.U16x2 R2, PT, PT, R10, R9, PT ;  /* 0x000000090a027248 */ /* 0x000fc40003fe0200 */
[----:B------:R-:W-:Y:S02]  /*0720*/  VIMNMX.U16x2 R5, PT, PT, R7, R5, !PT ;  /* 0x0000000507057248 */ /* 0x000fe40007fe0200 */
[----:B------:R-:W-:Y:S02]  /*0730*/  SEL R6, R6, R15, !P0 ;  /* 0x0000000f06067207 */ /* 0x000fe40004000000 */
[----:B------:R-:W-:Y:S02]  /*0740*/  VIMNMX.U16x2 R11, PT, PT, R14, R11, PT ;  /* 0x0000000b0e0b7248 */ /* 0x000fe40003fe0200 */
[----:B------:R-:W-:Y:S02]  /*0750*/  VIMNMX.U16x2 R9, PT, PT, R10, R9, !PT ;  /* 0x000000090a097248 */ /* 0x000fe40007fe0200 */
[----:B------:R-:W-:Y:S02]  /*0760*/  VIMNMX.U16x2 R7, PT, PT, R13, R2, !PT ;  /* 0x000000020d077248 */ /* 0x000fe40007fe0200 */
[----:B-1----:R-:W-:-:S02]  /*0770*/  VIMNMX3.U16x2 R0, R0, R12, R5, PT ;  /* 0x0000000c0000720f */ /* 0x002fc40003800205 */
[----:B------:R-:W-:Y:S02]  /*0780*/  VIMNMX.U16x2 R13, PT, PT, R13, R2, PT ;  /* 0x000000020d0d7248 */ /* 0x000fe40003fe0200 */
[----:B------:R-:W-:Y:S02]  /*0790*/  VIMNMX3.U16x2 R6, R6, R8, R11, !PT ;  /* 0x000000080606720f */ /* 0x000fe4000780020b */
[----:B------:R-:W-:Y:S02]  /*07a0*/  VIMNMX3.U16x2 R0, R9, R0, R7, PT ;  /* 0x000000000900720f */ /* 0x000fe40003800207 */
[C---:B------:R-:W-:Y:S02]  /*07b0*/  IADD3 R2, P0, PT, R3.reuse, UR6, RZ ;  /* 0x0000000603027c10 */ /* 0x040fe4000ff1e0ff */
[----:B------:R-:W-:Y:S02]  /*07c0*/  VIMNMX3.U16x2 R0, R6, R13, R0, !PT ;  /* 0x0000000d0600720f */ /* 0x000fe40007800200 */
[----:B------:R-:W-:-:S05]  /*07d0*/  LEA.HI.X.SX32 R3, R3, UR7, 0x1, P0 ;  /* 0x0000000703037c11 */ /* 0x000fca00080f0eff */
[----:B------:R-:W-:Y:S01]  /*07e0*/  STG.E.U8 desc[UR4][R2.64], R0 ;  /* 0x0000000002007986 */ /* 0x000fe2000c101104 */
[----:B------:R-:W-:Y:S05]  /*07f0*/  EXIT ;  /* 0x000000000000794d */ /* 0x000fea0003800000 */
.L_x_70:
        /* <DEDUP_REMOVED lines=16> */
.L_x_75:


//--------------------- .nv.shared._Z24medianFilterSharedKernelILi16ELi16ELi11EEvPhS0_ii --------------------------
	.section	.nv.shared._Z24medianFilterSharedKernelILi16ELi16ELi11EEvPhS0_ii,"aw",@nobits
	.sectionflags	@""
.nv.shared._Z24medianFilterSharedKernelILi16ELi16ELi11EEvPhS0_ii:
	.zero		1726


//--------------------- .nv.shared.reserved.0     --------------------------
	.section	.nv.shared.reserved.0,"aw",@nobits
	.weak		__nv_reservedSMEM_offset_0_alias
	.size		__nv_reservedSMEM_offset_0_alias, 0, 64
	.other		__nv_reservedSMEM_offset_0_alias,@"STO_CUDA_RESERVED_SHARED STV_DEFAULT"
__nv_reservedSMEM_offset_0_alias:
	.zero		0
	.zero		64


//--------------------- .nv.shared._Z24medianFilterSharedKernelILi16ELi16ELi9EEvPhS0_ii --------------------------
	.section	.nv.shared._Z24medianFilterSharedKernelILi16ELi16ELi9EEvPhS0_ii,"aw",@nobits
	.sectionflags	@""
.nv.shared._Z24medianFilterSharedKernelILi16ELi16ELi9EEvPhS0_ii:
	.zero		1624


//--------------------- .nv.shared._Z24medianFilterSharedKernelILi16ELi16ELi7EEvPhS0_ii --------------------------
	.section	.nv.shared._Z24medianFilterSharedKernelILi16ELi16ELi7EEvPhS0_ii,"aw",@nobits
	.sectionflags	@""
.nv.shared._Z24medianFilterSharedKernelILi16ELi16ELi7EEvPhS0_ii:
	.zero		1530


//--------------------- .nv.shared._Z24medianFilterSharedKernelILi16ELi16ELi5EEvPhS0_ii --------------------------
	.section	.nv.shared._Z24medianFilterSharedKernelILi16ELi16ELi5EEvPhS0_ii,"aw",@nobits
	.sectionflags	@""
.nv.shared._Z24medianFilterSharedKernelILi16ELi16ELi5EEvPhS0_ii:
	.zero		1444


//--------------------- .nv.shared._Z24medianFilterSharedKernelILi16ELi16ELi3EEvPhS0_ii --------------------------
	.section	.nv.shared._Z24medianFilterSharedKernelILi16ELi16ELi3EEvPhS0_ii,"aw",@nobits
	.sectionflags	@""
.nv.shared._Z24medianFilterSharedKernelILi16ELi16ELi3EEvPhS0_ii:
	.zero		1366


//--------------------- .nv.constant0._Z24medianFilterSharedKernelILi16ELi16ELi11EEvPhS0_ii --------------------------
	.section	.nv.constant0._Z24medianFilterSharedKernelILi16ELi16ELi11EEvPhS0_ii,"a",@progbits
	.sectionflags	@""
	.align	4
.nv.constant0._Z24medianFilterSharedKernelILi16ELi16ELi11EEvPhS0_ii:
	.zero		920


//--------------------- .nv.constant0._Z24medianFilterSharedKernelILi16ELi16ELi9EEvPhS0_ii --------------------------
	.section	.nv.constant0._Z24medianFilterSharedKernelILi16ELi16ELi9EEvPhS0_ii,"a",@progbits
	.sectionflags	@""
	.align	4
.nv.constant0._Z24medianFilterSharedKernelILi16ELi16ELi9EEvPhS0_ii:
	.zero		920


//--------------------- .nv.constant0._Z24medianFilterSharedKernelILi16ELi16ELi7EEvPhS0_ii --------------------------
	.section	.nv.constant0._Z24medianFilterSharedKernelILi16ELi16ELi7EEvPhS0_ii,"a",@progbits
	.sectionflags	@""
	.align	4
.nv.constant0._Z24medianFilterSharedKernelILi16ELi16ELi7EEvPhS0_ii:
	.zero		920


//--------------------- .nv.constant0._Z24medianFilterSharedKernelILi16ELi16ELi5EEvPhS0_ii --------------------------
	.section	.nv.constant0._Z24medianFilterSharedKernelILi16ELi16ELi5EEvPhS0_ii,"a",@progbits
	.sectionflags	@""
	.align	4
.nv.constant0._Z24medianFilterSharedKernelILi16ELi16ELi5EEvPhS0_ii:
	.zero		920


//--------------------- .nv.constant0._Z24medianFilterSharedKernelILi16ELi16ELi3EEvPhS0_ii --------------------------
	.section	.nv.constant0._Z24medianFilterSharedKernelILi16ELi16ELi3EEvPhS0_ii,"a",@progbits
	.sectionflags	@""
	.align	4
.nv.constant0._Z24medianFilterSharedKernelILi16ELi16ELi3EEvPhS0_ii:
	.zero		920


//--------------------- SYMBOLS --------------------------

	.type		.nv.reservedSmem.offset0,@object
	.size		.nv.reservedSmem.offset0,0x4
	.type		.nv.reservedSmem.cap,@object
	.size		.nv.reservedSmem.cap,0x4
